	.target	sm_90a

	.elftype	@"ET_EXEC"


//--------------------- .note.nv.tkinfo           --------------------------
	.section	.note.nv.tkinfo,"",@"SHT_NOTE"
	.sectionflags	@"SHF_NOTE_NV_TKINFO"
	.tkinfo
        /*0018*/ 	.word	0x00000002
        /*0030*/ 	.string	""
        /*0030*/ 	.string	"ptxas"
        /*0030*/ 	.string	"Cuda compilation tools, release 13.0, V13.0.88"
        /*0030*/ 	.string	"Build cuda_13.0.r13.0/compiler.36424714_0"
        /*0030*/ 	.string	"-arch sm_90a -m 64 "



//--------------------- .note.nv.cuinfo           --------------------------
	.section	.note.nv.cuinfo,"",@"SHT_NOTE"
	.sectionflags	@"SHF_NOTE_NV_CUINFO"
        /*0018*/ 	.short	0x0002
        /*001a*/ 	.short	0x005a
        /*001c*/ 	.short	0x0082
	.zero		2


//--------------------- .nv.info                  --------------------------
	.section	.nv.info,"",@"SHT_CUDA_INFO"
	.align	4


	//----- nvinfo : EIATTR_REGCOUNT
	.align		4
        /*0000*/ 	.byte	0x04, 0x2f
        /*0002*/ 	.short	(.L_15 - .L_14)
	.align		4
.L_14:
        /*0004*/ 	.word	index@(_ZN7cutlass13device_kernelINS_4gemm6kernel13GemmUniversalIN4cute5tupleIJiiiiEEENS1_10collective13CollectiveMmaINS1_34MainloopSm90TmaGmmaWarpSpecializedILi2ENS5_IJNS4_1CILi4EEENSA_ILi2EEENSA_ILi1EEEEEENS1_35KernelTmaWarpSpecializedCooperativeEEENS5_IJNSA_ILi256EEENSA_ILi64EEENSA_ILi128EEEEEENS_10bfloat16_tENS5_IJlSD_lEEESL_SM_NS4_8TiledMMAINS4_8MMA_AtomIJNS4_4SM904GMMA27MMA_64x64x16_F32BF16BF16_SSILNSQ_5MajorE0ELSS_0ELNSQ_7ScaleInE1ELST_1EEEEEENS4_6LayoutINS5_IJSC_SD_SD_EEENS5_IJSD_NSA_ILi0EEESY_EEEEENS5_IJNS4_10UnderscoreES11_S11_EEEEENS4_23SM90_TMA_LOAD_MULTICASTENS4_14ComposedLayoutINS4_7SwizzleILi3ELi4ELi3EEENS4_18smem_ptr_flag_bitsILi16EEENSW_INS5_IJNSA_ILi8EEESI_EEENS5_IJSI_SD_EEEEEEEvNS4_8identityES14_S1E_vS1F_EENS_8epilogue10collective6detail29Sm90TmaWarpSpecializedAdapterINS1I_15DefaultEpilogueISL_SM_SM_NS1H_6thread17LinearCombinationISL_Li1EffLNS1M_9ScaleType4KindE0ELNS_15FloatRoundStyleE2ESL_EENS1_15EpilogueDefaultEEEEEvvEEEEvNT_6ParamsE)
        /*0008*/ 	.word	0x000000a8


	//----- nvinfo : EIATTR_FRAME_SIZE
	.align		4
.L_15:
        /*000c*/ 	.byte	0x04, 0x11
        /*000e*/ 	.short	(.L_17 - .L_16)
	.align		4
.L_16:
        /*0010*/ 	.word	index@(_ZN7cutlass13device_kernelINS_4gemm6kernel13GemmUniversalIN4cute5tupleIJiiiiEEENS1_10collective13CollectiveMmaINS1_34MainloopSm90TmaGmmaWarpSpecializedILi2ENS5_IJNS4_1CILi4EEENSA_ILi2EEENSA_ILi1EEEEEENS1_35KernelTmaWarpSpecializedCooperativeEEENS5_IJNSA_ILi256EEENSA_ILi64EEENSA_ILi128EEEEEENS_10bfloat16_tENS5_IJlSD_lEEESL_SM_NS4_8TiledMMAINS4_8MMA_AtomIJNS4_4SM904GMMA27MMA_64x64x16_F32BF16BF16_SSILNSQ_5MajorE0ELSS_0ELNSQ_7ScaleInE1ELST_1EEEEEENS4_6LayoutINS5_IJSC_SD_SD_EEENS5_IJSD_NSA_ILi0EEESY_EEEEENS5_IJNS4_10UnderscoreES11_S11_EEEEENS4_23SM90_TMA_LOAD_MULTICASTENS4_14ComposedLayoutINS4_7SwizzleILi3ELi4ELi3EEENS4_18smem_ptr_flag_bitsILi16EEENSW_INS5_IJNSA_ILi8EEESI_EEENS5_IJSI_SD_EEEEEEEvNS4_8identityES14_S1E_vS1F_EENS_8epilogue10collective6detail29Sm90TmaWarpSpecializedAdapterINS1I_15DefaultEpilogueISL_SM_SM_NS1H_6thread17LinearCombinationISL_Li1EffLNS1M_9ScaleType4KindE0ELNS_15FloatRoundStyleE2ESL_EENS1_15EpilogueDefaultEEEEEvvEEEEvNT_6ParamsE)
        /*0014*/ 	.word	0x00000000


	//----- nvinfo : EIATTR_MIN_STACK_SIZE
	.align		4
.L_17:
        /*0018*/ 	.byte	0x04, 0x12
        /*001a*/ 	.short	(.L_19 - .L_18)
	.align		4
.L_18:
        /*001c*/ 	.word	index@(_ZN7cutlass13device_kernelINS_4gemm6kernel13GemmUniversalIN4cute5tupleIJiiiiEEENS1_10collective13CollectiveMmaINS1_34MainloopSm90TmaGmmaWarpSpecializedILi2ENS5_IJNS4_1CILi4EEENSA_ILi2EEENSA_ILi1EEEEEENS1_35KernelTmaWarpSpecializedCooperativeEEENS5_IJNSA_ILi256EEENSA_ILi64EEENSA_ILi128EEEEEENS_10bfloat16_tENS5_IJlSD_lEEESL_SM_NS4_8TiledMMAINS4_8MMA_AtomIJNS4_4SM904GMMA27MMA_64x64x16_F32BF16BF16_SSILNSQ_5MajorE0ELSS_0ELNSQ_7ScaleInE1ELST_1EEEEEENS4_6LayoutINS5_IJSC_SD_SD_EEENS5_IJSD_NSA_ILi0EEESY_EEEEENS5_IJNS4_10UnderscoreES11_S11_EEEEENS4_23SM90_TMA_LOAD_MULTICASTENS4_14ComposedLayoutINS4_7SwizzleILi3ELi4ELi3EEENS4_18smem_ptr_flag_bitsILi16EEENSW_INS5_IJNSA_ILi8EEESI_EEENS5_IJSI_SD_EEEEEEEvNS4_8identityES14_S1E_vS1F_EENS_8epilogue10collective6detail29Sm90TmaWarpSpecializedAdapterINS1I_15DefaultEpilogueISL_SM_SM_NS1H_6thread17LinearCombinationISL_Li1EffLNS1M_9ScaleType4KindE0ELNS_15FloatRoundStyleE2ESL_EENS1_15EpilogueDefaultEEEEEvvEEEEvNT_6ParamsE)
        /*0020*/ 	.word	0x00000000
.L_19:


//--------------------- .nv.compat                --------------------------
	.section	.nv.compat,"",@"SHT_CUDA_COMPAT_INFO"
	.align	4
        /*0000*/ 	.byte	0x02, 0x09, 0x01, 0x00, 0x02, 0x02, 0x04, 0x00, 0x02, 0x05, 0x05, 0x00, 0x03, 0x07, 0x01, 0x01
        /*0010*/ 	.byte	0x02, 0x03, 0x01, 0x00, 0x02, 0x06, 0x01, 0x00, 0x04, 0x0b, 0x08, 0x00, 0x00, 0x00, 0x00, 0x00
        /*0020*/ 	.byte	0x00, 0x00, 0x00, 0x00


//--------------------- .nv.info._ZN7cutlass13device_kernelINS_4gemm6kernel13GemmUniversalIN4cute5tupleIJiiiiEEENS1_10collective13CollectiveMmaINS1_34MainloopSm90TmaGmmaWarpSpecializedILi2ENS5_IJNS4_1CILi4EEENSA_ILi2EEENSA_ILi1EEEEEENS1_35KernelTmaWarpSpecializedCooperativeEEENS5_IJNSA_ILi256EEENSA_ILi64EEENSA_ILi128EEEEEENS_10bfloat16_tENS5_IJlSD_lEEESL_SM_NS4_8TiledMMAINS4_8MMA_AtomIJNS4_4SM904GMMA27MMA_64x64x16_F32BF16BF16_SSILNSQ_5MajorE0ELSS_0ELNSQ_7ScaleInE1ELST_1EEEEEENS4_6LayoutINS5_IJSC_SD_SD_EEENS5_IJSD_NSA_ILi0EEESY_EEEEENS5_IJNS4_10UnderscoreES11_S11_EEEEENS4_23SM90_TMA_LOAD_MULTICASTENS4_14ComposedLayoutINS4_7SwizzleILi3ELi4ELi3EEENS4_18smem_ptr_flag_bitsILi16EEENSW_INS5_IJNSA_ILi8EEESI_EEENS5_IJSI_SD_EEEEEEEvNS4_8identityES14_S1E_vS1F_EENS_8epilogue10collective6detail29Sm90TmaWarpSpecializedAdapterINS1I_15DefaultEpilogueISL_SM_SM_NS1H_6thread17LinearCombinationISL_Li1EffLNS1M_9ScaleType4KindE0ELNS_15FloatRoundStyleE2ESL_EENS1_15EpilogueDefaultEEEEEvvEEEEvNT_6ParamsE --------------------------
	.section	.nv.info._ZN7cutlass13device_kernelINS_4gemm6kernel13GemmUniversalIN4cute5tupleIJiiiiEEENS1_10collective13CollectiveMmaINS1_34MainloopSm90TmaGmmaWarpSpecializedILi2ENS5_IJNS4_1CILi4EEENSA_ILi2EEENSA_ILi1EEEEEENS1_35KernelTmaWarpSpecializedCooperativeEEENS5_IJNSA_ILi256EEENSA_ILi64EEENSA_ILi128EEEEEENS_10bfloat16_tENS5_IJlSD_lEEESL_SM_NS4_8TiledMMAINS4_8MMA_AtomIJNS4_4SM904GMMA27MMA_64x64x16_F32BF16BF16_SSILNSQ_5MajorE0ELSS_0ELNSQ_7ScaleInE1ELST_1EEEEEENS4_6LayoutINS5_IJSC_SD_SD_EEENS5_IJSD_NSA_ILi0EEESY_EEEEENS5_IJNS4_10UnderscoreES11_S11_EEEEENS4_23SM90_TMA_LOAD_MULTICASTENS4_14ComposedLayoutINS4_7SwizzleILi3ELi4ELi3EEENS4_18smem_ptr_flag_bitsILi16EEENSW_INS5_IJNSA_ILi8EEESI_EEENS5_IJSI_SD_EEEEEEEvNS4_8identityES14_S1E_vS1F_EENS_8epilogue10collective6detail29Sm90TmaWarpSpecializedAdapterINS1I_15DefaultEpilogueISL_SM_SM_NS1H_6thread17LinearCombinationISL_Li1EffLNS1M_9ScaleType4KindE0ELNS_15FloatRoundStyleE2ESL_EENS1_15EpilogueDefaultEEEEEvvEEEEvNT_6ParamsE,"",@"SHT_CUDA_INFO"
	.sectionflags	@""
	.align	4


	//----- nvinfo : EIATTR_CUDA_API_VERSION
	.align		4
        /*0000*/ 	.byte	0x04, 0x37
        /*0002*/ 	.short	(.L_21 - .L_20)
.L_20:
        /*0004*/ 	.word	0x00000082


	//----- nvinfo : EIATTR_KPARAM_INFO
	.align		4
.L_21:
        /*0008*/ 	.byte	0x04, 0x17
        /*000a*/ 	.short	(.L_23 - .L_22)
.L_22:
        /*000c*/ 	.word	0x00000000
        /*0010*/ 	.short	0x0000
        /*0012*/ 	.short	0x0070
        /*0014*/ 	.byte	0x00, 0xf0, 0x01, 0x10


	//----- nvinfo : EIATTR_SPARSE_MMA_MASK
	.align		4
.L_23:
        /*0018*/ 	.byte	0x03, 0x50
        /*001a*/ 	.short	0x0000


	//----- nvinfo : EIATTR_MAXREG_COUNT
	.align		4
        /*001c*/ 	.byte	0x03, 0x1b
        /*001e*/ 	.short	0x00a8


	//----- nvinfo : EIATTR_NUM_BARRIERS
	.align		4
        /*0020*/ 	.byte	0x02, 0x4c
        /*0022*/ 	.byte	0x01
	.zero		1


	//----- nvinfo : EIATTR_EXTERNS
	.align		4
        /*0024*/ 	.byte	0x04, 0x0f
        /*0026*/ 	.short	(.L_25 - .L_24)


	//   ....[0]....
	.align		4
.L_24:
        /*0028*/ 	.word	index@(__assertfail)


	//----- nvinfo : EIATTR_MERCURY_ISA_VERSION
	.align		4
.L_25:
        /*002c*/ 	.byte	0x03, 0x5f
        /*002e*/ 	.short	0x0101


	//----- nvinfo : EIATTR_INT_WARP_WIDE_INSTR_OFFSETS
	.align		4
        /*0030*/ 	.byte	0x04, 0x31
        /*0032*/ 	.short	(.L_27 - .L_26)


	//   ....[0]....
.L_26:
        /*0034*/ 	.word	0x00000480


	//   ....[1]....
        /*0038*/ 	.word	0x00000490


	//   ....[2]....
        /*003c*/ 	.word	0x00000640


	//   ....[3]....
        /*0040*/ 	.word	0x000028b0


	//----- nvinfo : EIATTR_COOP_GROUP_MASK_REGIDS
	.align		4
.L_27:
        /*0044*/ 	.byte	0x04, 0x29
        /*0046*/ 	.short	(.L_29 - .L_28)


	//   ....[0]....
.L_28:
        /*0048*/ 	.word	0xffffffff


	//   ....[1]....
        /*004c*/ 	.word	0xffffffff


	//   ....[2]....
        /*0050*/ 	.word	0xffffffff


	//   ....[3]....
        /*0054*/ 	.word	0xffffffff


	//   ....[4]....
        /*0058*/ 	.word	0xffffffff


	//   ....[5]....
        /*005c*/ 	.word	0xffffffff


	//----- nvinfo : EIATTR_COOP_GROUP_INSTR_OFFSETS
	.align		4
.L_29:
        /*0060*/ 	.byte	0x04, 0x28
        /*0062*/ 	.short	(.L_31 - .L_30)


	//   ....[0]....
.L_30:
        /*0064*/ 	.word	0x00000060


	//   ....[1]....
        /*0068*/ 	.word	0x00000070


	//   ....[2]....
        /*006c*/ 	.word	0x00000130


	//   ....[3]....
        /*0070*/ 	.word	0x000002c0


	//   ....[4]....
        /*0074*/ 	.word	0x000007e0


	//   ....[5]....
        /*0078*/ 	.word	0x000014a0


	//----- nvinfo : EIATTR_REG_RECONFIG
	.align		4
.L_31:
        /*007c*/ 	.byte	0x01, 0x54
	.zero		2


	//----- nvinfo : EIATTR_SYSCALL_OFFSETS
	.align		4
        /*0080*/ 	.byte	0x04, 0x46
        /*0082*/ 	.short	(.L_33 - .L_32)


	//   ....[0]....
.L_32:
        /*0084*/ 	.word	0x00001690


	//----- nvinfo : EIATTR_MBARRIER_INSTR_OFFSETS
	.align		4
.L_33:
        /*0088*/ 	.byte	0x04, 0x39
        /*008a*/ 	.short	(.L_35 - .L_34)


	//   ....[0]....
.L_34:
        /*008c*/ 	.word	0x00000250
        /*0090*/ 	.word	0x000000ff
        /*0094*/ 	.word	0x00000000
        /*0098*/ 	.short	0x0100
        /*009a*/ 	.byte	0x08
	.zero		1


	//   ....[1]....
        /*009c*/ 	.word	0x00000260
        /*00a0*/ 	.word	0x000000ff
        /*00a4*/ 	.word	0x00000010
        /*00a8*/ 	.short	0x0100
        /*00aa*/ 	.byte	0x08
	.zero		1


	//   ....[2]....
        /*00ac*/ 	.word	0x00000270
        /*00b0*/ 	.word	0x000000ff
        /*00b4*/ 	.word	0x00000008
        /*00b8*/ 	.short	0x0100
        /*00ba*/ 	.byte	0x08
	.zero		1


	//   ....[3]....
        /*00bc*/ 	.word	0x00000280
        /*00c0*/ 	.word	0x000000ff
        /*00c4*/ 	.word	0x00000018
        /*00c8*/ 	.short	0x0100
        /*00ca*/ 	.byte	0x08
	.zero		1


	//   ....[4]....
        /*00cc*/ 	.word	0x000006b0
        /*00d0*/ 	.word	0x000000ff
        /*00d4*/ 	.word	0x00000030
        /*00d8*/ 	.short	0x0100
        /*00da*/ 	.byte	0x06
	.zero		1


	//   ....[5]....
        /*00dc*/ 	.word	0x00000760
        /*00e0*/ 	.word	0x000000ff
        /*00e4*/ 	.word	0x00000038
        /*00e8*/ 	.short	0x0100
        /*00ea*/ 	.byte	0x06
	.zero		1


	//   ....[6]....
        /*00ec*/ 	.word	0x00001750
        /*00f0*/ 	.word	0x00000003
        /*00f4*/ 	.word	0x00000000
        /*00f8*/ 	.short	0x010a
        /*00fa*/ 	.byte	0x3f
	.zero		1


	//   ....[7]....
        /*00fc*/ 	.word	0x000017b0
        /*0100*/ 	.word	0x00000003
        /*0104*/ 	.word	0x00000000
        /*0108*/ 	.short	0x010a
        /*010a*/ 	.byte	0x3f
	.zero		1


	//   ....[8]....
        /*010c*/ 	.word	0x00002000
        /*0110*/ 	.word	0x00000005
        /*0114*/ 	.word	0x00000000
        /*0118*/ 	.short	0x010a
        /*011a*/ 	.byte	0x3f
	.zero		1


	//   ....[9]....
        /*011c*/ 	.word	0x00002040
        /*0120*/ 	.word	0x00000005
        /*0124*/ 	.word	0x00000000
        /*0128*/ 	.short	0x010a
        /*012a*/ 	.byte	0x3f
	.zero		1


	//   ....[10]....
        /*012c*/ 	.word	0x00002760
        /*0130*/ 	.word	0x00000004
        /*0134*/ 	.word	0x00000000
        /*0138*/ 	.short	0x0101
        /*013a*/ 	.byte	0x3f
	.zero		1


	//   ....[11]....
        /*013c*/ 	.word	0x00002920
        /*0140*/ 	.word	0x00000000
        /*0144*/ 	.word	0x00000000
        /*0148*/ 	.short	0x0101
        /*014a*/ 	.byte	0x3f
	.zero		1


	//   ....[12]....
        /*014c*/ 	.word	0x00008560
        /*0150*/ 	.word	0x00000014
        /*0154*/ 	.word	0x00000010
        /*0158*/ 	.short	0x010a
        /*015a*/ 	.byte	0x3f
	.zero		1


	//   ....[13]....
        /*015c*/ 	.word	0x00008a00
        /*0160*/ 	.word	0x00000004
        /*0164*/ 	.word	0x00000038
        /*0168*/ 	.short	0x0101
        /*016a*/ 	.byte	0x3f
	.zero		1


	//   ....[14]....
        /*016c*/ 	.word	0x00009120
        /*0170*/ 	.word	0x00000005
        /*0174*/ 	.word	0x00000000
        /*0178*/ 	.short	0x010a
        /*017a*/ 	.byte	0x3f
	.zero		1


	//   ....[15]....
        /*017c*/ 	.word	0x000091a0
        /*0180*/ 	.word	0x00000009
        /*0184*/ 	.word	0x00000000
        /*0188*/ 	.short	0x010a
        /*018a*/ 	.byte	0x3f
	.zero		1


	//   ....[16]....
        /*018c*/ 	.word	0x00009200
        /*0190*/ 	.word	0x00000003
        /*0194*/ 	.word	0x00000000
        /*0198*/ 	.short	0x010a
        /*019a*/ 	.byte	0x3f
	.zero		1


	//   ....[17]....
        /*019c*/ 	.word	0x00009250
        /*01a0*/ 	.word	0x00000005
        /*01a4*/ 	.word	0x00000000
        /*01a8*/ 	.short	0x010a
        /*01aa*/ 	.byte	0x3f
	.zero		1


	//   ....[18]....
        /*01ac*/ 	.word	0x00009320
        /*01b0*/ 	.word	0x00000014
        /*01b4*/ 	.word	0x00000010
        /*01b8*/ 	.short	0x010a
        /*01ba*/ 	.byte	0x3f
	.zero		1


	//   ....[19]....
        /*01bc*/ 	.word	0x000093f0
        /*01c0*/ 	.word	0x00000005
        /*01c4*/ 	.word	0x00000000
        /*01c8*/ 	.short	0x010a
        /*01ca*/ 	.byte	0x3f
	.zero		1


	//----- nvinfo : EIATTR_NUM_MBARRIERS
	.align		4
.L_35:
        /*01cc*/ 	.byte	0x03, 0x38
        /*01ce*/ 	.short	0x0006


	//----- nvinfo : EIATTR_EXIT_INSTR_OFFSETS
	.align		4
        /*01d0*/ 	.byte	0x04, 0x1c
        /*01d2*/ 	.short	(.L_37 - .L_36)


	//   ....[0]....
.L_36:
        /*01d4*/ 	.word	0x000009c0


	//   ....[1]....
        /*01d8*/ 	.word	0x000011e0


	//   ....[2]....
        /*01dc*/ 	.word	0x00007bb0


	//   ....[3]....
        /*01e0*/ 	.word	0x00008110


	//   ....[4]....
        /*01e4*/ 	.word	0x000091f0


	//----- nvinfo : EIATTR_MAX_THREADS
	.align		4
.L_37:
        /*01e8*/ 	.byte	0x04, 0x05
        /*01ea*/ 	.short	(.L_39 - .L_38)
.L_38:
        /*01ec*/ 	.word	0x00000180
        /*01f0*/ 	.word	0x00000001
        /*01f4*/ 	.word	0x00000001


	//----- nvinfo : EIATTR_CRS_STACK_SIZE
	.align		4
.L_39:
        /*01f8*/ 	.byte	0x04, 0x1e
        /*01fa*/ 	.short	(.L_41 - .L_40)
.L_40:
        /*01fc*/ 	.word	0x00000000


	//----- nvinfo : EIATTR_CBANK_PARAM_SIZE
	.align		4
.L_41:
        /*0200*/ 	.byte	0x03, 0x19
        /*0202*/ 	.short	0x0470


	//----- nvinfo : EIATTR_PARAM_CBANK
	.align		4
        /*0204*/ 	.byte	0x04, 0x0a
        /*0206*/ 	.short	(.L_43 - .L_42)
	.align		4
.L_42:
        /*0208*/ 	.word	index@(.nv.constant0._ZN7cutlass13device_kernelINS_4gemm6kernel13GemmUniversalIN4cute5tupleIJiiiiEEENS1_10collective13CollectiveMmaINS1_34MainloopSm90TmaGmmaWarpSpecializedILi2ENS5_IJNS4_1CILi4EEENSA_ILi2EEENSA_ILi1EEEEEENS1_35KernelTmaWarpSpecializedCooperativeEEENS5_IJNSA_ILi256EEENSA_ILi64EEENSA_ILi128EEEEEENS_10bfloat16_tENS5_IJlSD_lEEESL_SM_NS4_8TiledMMAINS4_8MMA_AtomIJNS4_4SM904GMMA27MMA_64x64x16_F32BF16BF16_SSILNSQ_5MajorE0ELSS_0ELNSQ_7ScaleInE1ELST_1EEEEEENS4_6LayoutINS5_IJSC_SD_SD_EEENS5_IJSD_NSA_ILi0EEESY_EEEEENS5_IJNS4_10UnderscoreES11_S11_EEEEENS4_23SM90_TMA_LOAD_MULTICASTENS4_14ComposedLayoutINS4_7SwizzleILi3ELi4ELi3EEENS4_18smem_ptr_flag_bitsILi16EEENSW_INS5_IJNSA_ILi8EEESI_EEENS5_IJSI_SD_EEEEEEEvNS4_8identityES14_S1E_vS1F_EENS_8epilogue10collective6detail29Sm90TmaWarpSpecializedAdapterINS1I_15DefaultEpilogueISL_SM_SM_NS1H_6thread17LinearCombinationISL_Li1EffLNS1M_9ScaleType4KindE0ELNS_15FloatRoundStyleE2ESL_EENS1_15EpilogueDefaultEEEEEvvEEEEvNT_6ParamsE)
        /*020c*/ 	.short	0x0210
        /*020e*/ 	.short	0x0470


	//----- nvinfo : EIATTR_SW_WAR
	.align		4
.L_43:
        /*0210*/ 	.byte	0x04, 0x36
        /*0212*/ 	.short	(.L_45 - .L_44)
.L_44:
        /*0214*/ 	.word	0x00000008
.L_45:


//--------------------- .nv.callgraph             --------------------------
	.section	.nv.callgraph,"",@"SHT_CUDA_CALLGRAPH"
	.align	4
	.sectionentsize	8
	.align		4
        /*0000*/ 	.word	0x00000000
	.align		4
        /*0004*/ 	.word	0xffffffff
	.align		4
        /*0008*/ 	.word	index@(_ZN7cutlass13device_kernelINS_4gemm6kernel13GemmUniversalIN4cute5tupleIJiiiiEEENS1_10collective13CollectiveMmaINS1_34MainloopSm90TmaGmmaWarpSpecializedILi2ENS5_IJNS4_1CILi4EEENSA_ILi2EEENSA_ILi1EEEEEENS1_35KernelTmaWarpSpecializedCooperativeEEENS5_IJNSA_ILi256EEENSA_ILi64EEENSA_ILi128EEEEEENS_10bfloat16_tENS5_IJlSD_lEEESL_SM_NS4_8TiledMMAINS4_8MMA_AtomIJNS4_4SM904GMMA27MMA_64x64x16_F32BF16BF16_SSILNSQ_5MajorE0ELSS_0ELNSQ_7ScaleInE1ELST_1EEEEEENS4_6LayoutINS5_IJSC_SD_SD_EEENS5_IJSD_NSA_ILi0EEESY_EEEEENS5_IJNS4_10UnderscoreES11_S11_EEEEENS4_23SM90_TMA_LOAD_MULTICASTENS4_14ComposedLayoutINS4_7SwizzleILi3ELi4ELi3EEENS4_18smem_ptr_flag_bitsILi16EEENSW_INS5_IJNSA_ILi8EEESI_EEENS5_IJSI_SD_EEEEEEEvNS4_8identityES14_S1E_vS1F_EENS_8epilogue10collective6detail29Sm90TmaWarpSpecializedAdapterINS1I_15DefaultEpilogueISL_SM_SM_NS1H_6thread17LinearCombinationISL_Li1EffLNS1M_9ScaleType4KindE0ELNS_15FloatRoundStyleE2ESL_EENS1_15EpilogueDefaultEEEEEvvEEEEvNT_6ParamsE)
	.align		4
        /*000c*/ 	.word	index@(__assertfail)
	.align		4
        /*0010*/ 	.word	0x00000000
	.align		4
        /*0014*/ 	.word	0xfffffffe
	.align		4
        /*0018*/ 	.word	0x00000000
	.align		4
        /*001c*/ 	.word	0xfffffffd
	.align		4
        /*0020*/ 	.word	0x00000000
	.align		4
        /*0024*/ 	.word	0xfffffffc


//--------------------- .nv.constant4             --------------------------
	.section	.nv.constant4,"a",@progbits
	.align	8
	.align		8
.nv.constant4:
        /*0000*/ 	.dword	__assertfail
	.align		8
        /*0008*/ 	.dword	__unnamed_1
	.align		8
        /*0010*/ 	.dword	_ZN40_INTERNAL_3f19ccb6_4_k_cu_07fec38c_220714cuda3std3__45__cpo5beginE
	.align		8
        /*0018*/ 	.dword	_ZN40_INTERNAL_3f19ccb6_4_k_cu_07fec38c_220714cuda3std3__45__cpo3endE
	.align		8
        /*0020*/ 	.dword	_ZN40_INTERNAL_3f19ccb6_4_k_cu_07fec38c_220714cuda3std3__45__cpo6cbeginE
	.align		8
        /*0028*/ 	.dword	_ZN40_INTERNAL_3f19ccb6_4_k_cu_07fec38c_220714cuda3std3__45__cpo4cendE
	.align		8
        /*0030*/ 	.dword	_ZN40_INTERNAL_3f19ccb6_4_k_cu_07fec38c_220714cuda3std3__442_GLOBAL__N__3f19ccb6_4_k_cu_07fec38c_220716ignoreE
	.align		8
        /*0038*/ 	.dword	_ZN40_INTERNAL_3f19ccb6_4_k_cu_07fec38c_220714cuda3std3__419piecewise_constructE
	.align		8
        /*0040*/ 	.dword	_ZN40_INTERNAL_3f19ccb6_4_k_cu_07fec38c_220714cuda3std3__48in_placeE
	.align		8
        /*0048*/ 	.dword	_ZN40_INTERNAL_3f19ccb6_4_k_cu_07fec38c_220714cuda3std6ranges3__45__cpo4swapE
	.align		8
        /*0050*/ 	.dword	_ZN40_INTERNAL_3f19ccb6_4_k_cu_07fec38c_220714cuda3std6ranges3__45__cpo9iter_moveE
	.align		8
        /*0058*/ 	.dword	_ZN40_INTERNAL_3f19ccb6_4_k_cu_07fec38c_220714cute7productE
	.align		8
        /*0060*/ 	.dword	_ZN40_INTERNAL_3f19ccb6_4_k_cu_07fec38c_220714cute1_E
	.align		8
        /*0068*/ 	.dword	$str$22
	.align		8
        /*0070*/ 	.dword	$str$23


//--------------------- .text._ZN7cutlass13device_kernelINS_4gemm6kernel13GemmUniversalIN4cute5tupleIJiiiiEEENS1_10collective13CollectiveMmaINS1_34MainloopSm90TmaGmmaWarpSpecializedILi2ENS5_IJNS4_1CILi4EEENSA_ILi2EEENSA_ILi1EEEEEENS1_35KernelTmaWarpSpecializedCooperativeEEENS5_IJNSA_ILi256EEENSA_ILi64EEENSA_ILi128EEEEEENS_10bfloat16_tENS5_IJlSD_lEEESL_SM_NS4_8TiledMMAINS4_8MMA_AtomIJNS4_4SM904GMMA27MMA_64x64x16_F32BF16BF16_SSILNSQ_5MajorE0ELSS_0ELNSQ_7ScaleInE1ELST_1EEEEEENS4_6LayoutINS5_IJSC_SD_SD_EEENS5_IJSD_NSA_ILi0EEESY_EEEEENS5_IJNS4_10UnderscoreES11_S11_EEEEENS4_23SM90_TMA_LOAD_MULTICASTENS4_14ComposedLayoutINS4_7SwizzleILi3ELi4ELi3EEENS4_18smem_ptr_flag_bitsILi16EEENSW_INS5_IJNSA_ILi8EEESI_EEENS5_IJSI_SD_EEEEEEEvNS4_8identityES14_S1E_vS1F_EENS_8epilogue10collective6detail29Sm90TmaWarpSpecializedAdapterINS1I_15DefaultEpilogueISL_SM_SM_NS1H_6thread17LinearCombinationISL_Li1EffLNS1M_9ScaleType4KindE0ELNS_15FloatRoundStyleE2ESL_EENS1_15EpilogueDefaultEEEEEvvEEEEvNT_6ParamsE --------------------------
	.section	.text._ZN7cutlass13device_kernelINS_4gemm6kernel13GemmUniversalIN4cute5tupleIJiiiiEEENS1_10collective13CollectiveMmaINS1_34MainloopSm90TmaGmmaWarpSpecializedILi2ENS5_IJNS4_1CILi4EEENSA_ILi2EEENSA_ILi1EEEEEENS1_35KernelTmaWarpSpecializedCooperativeEEENS5_IJNSA_ILi256EEENSA_ILi64EEENSA_ILi128EEEEEENS_10bfloat16_tENS5_IJlSD_lEEESL_SM_NS4_8TiledMMAINS4_8MMA_AtomIJNS4_4SM904GMMA27MMA_64x64x16_F32BF16BF16_SSILNSQ_5MajorE0ELSS_0ELNSQ_7ScaleInE1ELST_1EEEEEENS4_6LayoutINS5_IJSC_SD_SD_EEENS5_IJSD_NSA_ILi0EEESY_EEEEENS5_IJNS4_10UnderscoreES11_S11_EEEEENS4_23SM90_TMA_LOAD_MULTICASTENS4_14ComposedLayoutINS4_7SwizzleILi3ELi4ELi3EEENS4_18smem_ptr_flag_bitsILi16EEENSW_INS5_IJNSA_ILi8EEESI_EEENS5_IJSI_SD_EEEEEEEvNS4_8identityES14_S1E_vS1F_EENS_8epilogue10collective6detail29Sm90TmaWarpSpecializedAdapterINS1I_15DefaultEpilogueISL_SM_SM_NS1H_6thread17LinearCombinationISL_Li1EffLNS1M_9ScaleType4KindE0ELNS_15FloatRoundStyleE2ESL_EENS1_15EpilogueDefaultEEEEEvvEEEEvNT_6ParamsE,"ax",@progbits
	.align	128
.text._ZN7cutlass13device_kernelINS_4gemm6kernel13GemmUniversalIN4cute5tupleIJiiiiEEENS1_10collective13CollectiveMmaINS1_34MainloopSm90TmaGmmaWarpSpecializedILi2ENS5_IJNS4_1CILi4EEENSA_ILi2EEENSA_ILi1EEEEEENS1_35KernelTmaWarpSpecializedCooperativeEEENS5_IJNSA_ILi256EEENSA_ILi64EEENSA_ILi128EEEEEENS_10bfloat16_tENS5_IJlSD_lEEESL_SM_NS4_8TiledMMAINS4_8MMA_AtomIJNS4_4SM904GMMA27MMA_64x64x16_F32BF16BF16_SSILNSQ_5MajorE0ELSS_0ELNSQ_7ScaleInE1ELST_1EEEEEENS4_6LayoutINS5_IJSC_SD_SD_EEENS5_IJSD_NSA_ILi0EEESY_EEEEENS5_IJNS4_10UnderscoreES11_S11_EEEEENS4_23SM90_TMA_LOAD_MULTICASTENS4_14ComposedLayoutINS4_7SwizzleILi3ELi4ELi3EEENS4_18smem_ptr_flag_bitsILi16EEENSW_INS5_IJNSA_ILi8EEESI_EEENS5_IJSI_SD_EEEEEEEvNS4_8identityES14_S1E_vS1F_EENS_8epilogue10collective6detail29Sm90TmaWarpSpecializedAdapterINS1I_15DefaultEpilogueISL_SM_SM_NS1H_6thread17LinearCombinationISL_Li1EffLNS1M_9ScaleType4KindE0ELNS_15FloatRoundStyleE2ESL_EENS1_15EpilogueDefaultEEEEEvvEEEEvNT_6ParamsE:
        .type           _ZN7cutlass13device_kernelINS_4gemm6kernel13GemmUniversalIN4cute5tupleIJiiiiEEENS1_10collective13CollectiveMmaINS1_34MainloopSm90TmaGmmaWarpSpecializedILi2ENS5_IJNS4_1CILi4EEENSA_ILi2EEENSA_ILi1EEEEEENS1_35KernelTmaWarpSpecializedCooperativeEEENS5_IJNSA_ILi256EEENSA_ILi64EEENSA_ILi128EEEEEENS_10bfloat16_tENS5_IJlSD_lEEESL_SM_NS4_8TiledMMAINS4_8MMA_AtomIJNS4_4SM904GMMA27MMA_64x64x16_F32BF16BF16_SSILNSQ_5MajorE0ELSS_0ELNSQ_7ScaleInE1ELST_1EEEEEENS4_6LayoutINS5_IJSC_SD_SD_EEENS5_IJSD_NSA_ILi0EEESY_EEEEENS5_IJNS4_10UnderscoreES11_S11_EEEEENS4_23SM90_TMA_LOAD_MULTICASTENS4_14ComposedLayoutINS4_7SwizzleILi3ELi4ELi3EEENS4_18smem_ptr_flag_bitsILi16EEENSW_INS5_IJNSA_ILi8EEESI_EEENS5_IJSI_SD_EEEEEEEvNS4_8identityES14_S1E_vS1F_EENS_8epilogue10collective6detail29Sm90TmaWarpSpecializedAdapterINS1I_15DefaultEpilogueISL_SM_SM_NS1H_6thread17LinearCombinationISL_Li1EffLNS1M_9ScaleType4KindE0ELNS_15FloatRoundStyleE2ESL_EENS1_15EpilogueDefaultEEEEEvvEEEEvNT_6ParamsE,@function
        .size           _ZN7cutlass13device_kernelINS_4gemm6kernel13GemmUniversalIN4cute5tupleIJiiiiEEENS1_10collective13CollectiveMmaINS1_34MainloopSm90TmaGmmaWarpSpecializedILi2ENS5_IJNS4_1CILi4EEENSA_ILi2EEENSA_ILi1EEEEEENS1_35KernelTmaWarpSpecializedCooperativeEEENS5_IJNSA_ILi256EEENSA_ILi64EEENSA_ILi128EEEEEENS_10bfloat16_tENS5_IJlSD_lEEESL_SM_NS4_8TiledMMAINS4_8MMA_AtomIJNS4_4SM904GMMA27MMA_64x64x16_F32BF16BF16_SSILNSQ_5MajorE0ELSS_0ELNSQ_7ScaleInE1ELST_1EEEEEENS4_6LayoutINS5_IJSC_SD_SD_EEENS5_IJSD_NSA_ILi0EEESY_EEEEENS5_IJNS4_10UnderscoreES11_S11_EEEEENS4_23SM90_TMA_LOAD_MULTICASTENS4_14ComposedLayoutINS4_7SwizzleILi3ELi4ELi3EEENS4_18smem_ptr_flag_bitsILi16EEENSW_INS5_IJNSA_ILi8EEESI_EEENS5_IJSI_SD_EEEEEEEvNS4_8identityES14_S1E_vS1F_EENS_8epilogue10collective6detail29Sm90TmaWarpSpecializedAdapterINS1I_15DefaultEpilogueISL_SM_SM_NS1H_6thread17LinearCombinationISL_Li1EffLNS1M_9ScaleType4KindE0ELNS_15FloatRoundStyleE2ESL_EENS1_15EpilogueDefaultEEEEEvvEEEEvNT_6ParamsE,(.L_x_191 - _ZN7cutlass13device_kernelINS_4gemm6kernel13GemmUniversalIN4cute5tupleIJiiiiEEENS1_10collective13CollectiveMmaINS1_34MainloopSm90TmaGmmaWarpSpecializedILi2ENS5_IJNS4_1CILi4EEENSA_ILi2EEENSA_ILi1EEEEEENS1_35KernelTmaWarpSpecializedCooperativeEEENS5_IJNSA_ILi256EEENSA_ILi64EEENSA_ILi128EEEEEENS_10bfloat16_tENS5_IJlSD_lEEESL_SM_NS4_8TiledMMAINS4_8MMA_AtomIJNS4_4SM904GMMA27MMA_64x64x16_F32BF16BF16_SSILNSQ_5MajorE0ELSS_0ELNSQ_7ScaleInE1ELST_1EEEEEENS4_6LayoutINS5_IJSC_SD_SD_EEENS5_IJSD_NSA_ILi0EEESY_EEEEENS5_IJNS4_10UnderscoreES11_S11_EEEEENS4_23SM90_TMA_LOAD_MULTICASTENS4_14ComposedLayoutINS4_7SwizzleILi3ELi4ELi3EEENS4_18smem_ptr_flag_bitsILi16EEENSW_INS5_IJNSA_ILi8EEESI_EEENS5_IJSI_SD_EEEEEEEvNS4_8identityES14_S1E_vS1F_EENS_8epilogue10collective6detail29Sm90TmaWarpSpecializedAdapterINS1I_15DefaultEpilogueISL_SM_SM_NS1H_6thread17LinearCombinationISL_Li1EffLNS1M_9ScaleType4KindE0ELNS_15FloatRoundStyleE2ESL_EENS1_15EpilogueDefaultEEEEEvvEEEEvNT_6ParamsE)
        .other          _ZN7cutlass13device_kernelINS_4gemm6kernel13GemmUniversalIN4cute5tupleIJiiiiEEENS1_10collective13CollectiveMmaINS1_34MainloopSm90TmaGmmaWarpSpecializedILi2ENS5_IJNS4_1CILi4EEENSA_ILi2EEENSA_ILi1EEEEEENS1_35KernelTmaWarpSpecializedCooperativeEEENS5_IJNSA_ILi256EEENSA_ILi64EEENSA_ILi128EEEEEENS_10bfloat16_tENS5_IJlSD_lEEESL_SM_NS4_8TiledMMAINS4_8MMA_AtomIJNS4_4SM904GMMA27MMA_64x64x16_F32BF16BF16_SSILNSQ_5MajorE0ELSS_0ELNSQ_7ScaleInE1ELST_1EEEEEENS4_6LayoutINS5_IJSC_SD_SD_EEENS5_IJSD_NSA_ILi0EEESY_EEEEENS5_IJNS4_10UnderscoreES11_S11_EEEEENS4_23SM90_TMA_LOAD_MULTICASTENS4_14ComposedLayoutINS4_7SwizzleILi3ELi4ELi3EEENS4_18smem_ptr_flag_bitsILi16EEENSW_INS5_IJNSA_ILi8EEESI_EEENS5_IJSI_SD_EEEEEEEvNS4_8identityES14_S1E_vS1F_EENS_8epilogue10collective6detail29Sm90TmaWarpSpecializedAdapterINS1I_15DefaultEpilogueISL_SM_SM_NS1H_6thread17LinearCombinationISL_Li1EffLNS1M_9ScaleType4KindE0ELNS_15FloatRoundStyleE2ESL_EENS1_15EpilogueDefaultEEEEEvvEEEEvNT_6ParamsE,@"STO_CUDA_ENTRY STV_DEFAULT"
_ZN7cutlass13device_kernelINS_4gemm6kernel13GemmUniversalIN4cute5tupleIJiiiiEEENS1_10collective13CollectiveMmaINS1_34MainloopSm90TmaGmmaWarpSpecializedILi2ENS5_IJNS4_1CILi4EEENSA_ILi2EEENSA_ILi1EEEEEENS1_35KernelTmaWarpSpecializedCooperativeEEENS5_IJNSA_ILi256EEENSA_ILi64EEENSA_ILi128EEEEEENS_10bfloat16_tENS5_IJlSD_lEEESL_SM_NS4_8TiledMMAINS4_8MMA_AtomIJNS4_4SM904GMMA27MMA_64x64x16_F32BF16BF16_SSILNSQ_5MajorE0ELSS_0ELNSQ_7ScaleInE1ELST_1EEEEEENS4_6LayoutINS5_IJSC_SD_SD_EEENS5_IJSD_NSA_ILi0EEESY_EEEEENS5_IJNS4_10UnderscoreES11_S11_EEEEENS4_23SM90_TMA_LOAD_MULTICASTENS4_14ComposedLayoutINS4_7SwizzleILi3ELi4ELi3EEENS4_18smem_ptr_flag_bitsILi16EEENSW_INS5_IJNSA_ILi8EEESI_EEENS5_IJSI_SD_EEEEEEEvNS4_8identityES14_S1E_vS1F_EENS_8epilogue10collective6detail29Sm90TmaWarpSpecializedAdapterINS1I_15DefaultEpilogueISL_SM_SM_NS1H_6thread17LinearCombinationISL_Li1EffLNS1M_9ScaleType4KindE0ELNS_15FloatRoundStyleE2ESL_EENS1_15EpilogueDefaultEEEEEvvEEEEvNT_6ParamsE:
[----:B------:R-:W0:Y:S01]  /*0000*/  LDC R1, c[0x0][0x28] ;  /* 0x00000a00ff017b82 */ /* 0x000e220000000800 */
[----:B------:R-:W1:Y:S01]  /*0010*/  S2R R98, SR_TID.X ;  /* 0x0000000000627919 */ /* 0x000e620000002100 */
[----:B------:R-:W-:Y:S01]  /*0020*/  ELECT P0, URZ, PT ;  /* 0x00000000003f782f */ /* 0x000fe20003800000 */
[----:B------:R-:W-:Y:S01]  /*0030*/  BSSY B0, `(.L_x_0) ;  /* 0x000000f000007945 */ /* 0x000fe20003800000 */
[--C-:B-1----:R-:W-:Y:S02]  /*0040*/  SHF.R.U32.HI R0, RZ, 0x5, R98.reuse ;  /* 0x00000005ff007819 */ /* 0x102fe40000011662 */
[----:B------:R-:W-:-:S03]  /*0050*/  SHF.R.U32.HI R6, RZ, 0x7, R98 ;  /* 0x00000007ff067819 */ /* 0x000fc60000011662 */
[----:B------:R-:W1:Y:S04]  /*0060*/  SHFL.IDX PT, R2, R0, RZ, 0x1f ;  /* 0x00001fff00027589 */ /* 0x000e6800000e0000 */
[----:B------:R2:W3:Y:S01]  /*0070*/  SHFL.IDX PT, R5, R6, RZ, 0x1f ;  /* 0x00001fff06057589 */ /* 0x0004e200000e0000 */
[----:B-1----:R-:W-:-:S13]  /*0080*/  ISETP.NE.OR P0, PT, R2, RZ, !P0 ;  /* 0x000000ff0200720c */ /* 0x002fda0004705670 */
[----:B0-23--:R-:W-:Y:S05]  /*0090*/  @P0 BRA `(.L_x_1) ;  /* 0x0000000000200947 */ /* 0x00dfea0003800000 */
[----:B------:R-:W-:Y:S02]  /*00a0*/  ULDC.64 UR4, c[0x0][0x198] ;  /* 0x0000660000047ab9 */ /* 0x000fe40000000a00 */
[----:B------:R-:W-:Y:S02]  /*00b0*/  UIADD3 UR6, UP0, UR4, 0xf0, URZ ;  /* 0x000000f004067890 */ /* 0x000fe4000ff1e03f */
[----:B------:R-:W-:Y:S02]  /*00c0*/  UIADD3 UR4, UP1, UR4, 0x1f0, URZ ;  /* 0x000001f004047890 */ /* 0x000fe4000ff3e03f */
[----:B------:R-:W-:Y:S02]  /*00d0*/  UIADD3.X UR7, URZ, UR5, URZ, UP0, !UPT ;  /* 0x000000053f077290 */ /* 0x000fe400087fe43f */
[----:B------:R-:W-:-:S07]  /*00e0*/  UIADD3.X UR5, URZ, UR5, URZ, UP1, !UPT ;  /* 0x000000053f057290 */ /* 0x000fce0008ffe43f */
[----:B------:R0:W-:Y:S02]  /*00f0*/  UTMACCTL.PF [UR6] ;  /* 0x00000000060079b9 */ /* 0x0001e40008040000 */
[----:B------:R0:W-:Y:S02]  /*0100*/  UTMACCTL.PF [UR4] ;  /* 0x00000000040079b9 */ /* 0x0001e40008040000 */
[----:B0-----:R-:W-:Y:S01]  /*0110*/  NOP ;  /* 0x0000000000007918 */ /* 0x001fe20000000000 */
.L_x_1:
[----:B------:R-:W-:Y:S05]  /*0120*/  BSYNC B0 ;  /* 0x0000000000007941 */ /* 0x000fea0003800000 */
.L_x_0:
[----:B------:R-:W0:Y:S01]  /*0130*/  SHFL.IDX PT, R3, R0, RZ, 0x1f ;  /* 0x00001fff00037589 */ /* 0x000e2200000e0000 */
[----:B------:R-:W-:-:S04]  /*0140*/  SHF.R.S32.HI R7, RZ, 0x1f, R98 ;  /* 0x0000001fff077819 */ /* 0x000fc80000011462 */
[----:B------:R-:W-:Y:S02]  /*0150*/  LEA.HI R7, R7, R98, RZ, 0x7 ;  /* 0x0000006207077211 */ /* 0x000fe400078f38ff */
[----:B0-----:R-:W-:-:S13]  /*0160*/  ISETP.NE.AND P0, PT, R3, RZ, PT ;  /* 0x000000ff0300720c */ /* 0x001fda0003f05270 */
[----:B------:R-:W-:Y:S05]  /*0170*/  @P0 BRA `(.L_x_2) ;  /* 0x0000000000480947 */ /* 0x000fea0003800000 */
[----:B------:R-:W0:Y:S01]  /*0180*/  S2UR UR8, SR_CgaCtaId ;  /* 0x00000000000879c3 */ /* 0x000e220000008800 */
[----:B------:R-:W-:Y:S01]  /*0190*/  UMOV UR4, 0x400 ;  /* 0x0000040000047882 */ /* 0x000fe20000000000 */
[----:B------:R-:W-:Y:S01]  /*01a0*/  UMOV UR5, 0x1 ;  /* 0x0000000100057882 */ /* 0x000fe20000000000 */
[----:B------:R-:W-:Y:S01]  /*01b0*/  UMOV UR6, 0xa ;  /* 0x0000000a00067882 */ /* 0x000fe20000000000 */
[----:B------:R-:W-:Y:S01]  /*01c0*/  ELECT P0, URZ, PT ;  /* 0x00000000003f782f */ /* 0x000fe20003800000 */
[----:B------:R-:W-:-:S04]  /*01d0*/  UIADD3 UR6, -UR6, 0x100000, URZ ;  /* 0x0010000006067890 */ /* 0x000fc8000fffe13f */
[----:B------:R-:W-:Y:S02]  /*01e0*/  USHF.L.U32 UR7, UR6, 0xb, URZ ;  /* 0x0000000b06077899 */ /* 0x000fe4000800063f */
[----:B------:R-:W-:Y:S02]  /*01f0*/  USHF.L.U32 UR6, UR6, 0x1, URZ ;  /* 0x0000000106067899 */ /* 0x000fe4000800063f */
[----:B0-----:R-:W-:Y:S02]  /*0200*/  ULEA UR8, UR8, UR4, 0x18 ;  /* 0x0000000408087291 */ /* 0x001fe4000f8ec03f */
[----:B------:R-:W-:-:S04]  /*0210*/  UIADD3 UR4, -UR5, 0x100000, URZ ;  /* 0x0010000005047890 */ /* 0x000fc8000fffe13f */
[----:B------:R-:W-:Y:S02]  /*0220*/  USHF.L.U32 UR5, UR4, 0xb, URZ ;  /* 0x0000000b04057899 */ /* 0x000fe4000800063f */
[----:B------:R-:W-:Y:S01]  /*0230*/  USHF.L.U32 UR4, UR4, 0x1, URZ ;  /* 0x0000000104047899 */ /* 0x000fe2000800063f */
[----:B------:R-:W0:Y:S11]  /*0240*/  FENCE.VIEW.ASYNC.S ;  /* 0x00000000000073c6 */ /* 0x000e360000000000 */
[----:B0-----:R0:W1:Y:S01]  /*0250*/  SYNCS.EXCH.64 URZ, [UR8], UR4 ;  /* 0x00000004083f75b2 */ /* 0x0010620008000100 */
[----:B------:R0:W2:Y:S01]  /*0260*/  SYNCS.EXCH.64 URZ, [UR8+0x10], UR6 ;  /* 0x00001006083f75b2 */ /* 0x0000a20008000100 */
[----:B------:R0:W3:Y:S01]  /*0270*/  SYNCS.EXCH.64 URZ, [UR8+0x8], UR4 ;  /* 0x00000804083f75b2 */ /* 0x0000e20008000100 */
[----:B------:R0:W4:Y:S01]  /*0280*/  SYNCS.EXCH.64 URZ, [UR8+0x18], UR6 ;  /* 0x00001806083f75b2 */ /* 0x0001220008000100 */
[----:B------:R-:W-:Y:S01]  /*0290*/  NOP ;  /* 0x0000000000007918 */ /* 0x000fe20000000000 */
.L_x_2:
[----:B0-----:R-:W0:Y:S01]  /*02a0*/  S2UR UR8, SR_CTAID.X ;  /* 0x00000000000879c3 */ /* 0x001e220000002500 */
[----:B------:R-:W-:Y:S01]  /*02b0*/  LOP3.LUT R7, R7, 0xffffff80, RZ, 0xc0, !PT ;  /* 0xffffff8007077812 */ /* 0x000fe200078ec0ff */
[----:B------:R-:W5:Y:S01]  /*02c0*/  SHFL.IDX PT, R0, R0, RZ, 0x1f ;  /* 0x00001fff00007589 */ /* 0x000f6200000e0000 */
[----:B------:R-:W-:Y:S01]  /*02d0*/  SHF.R.S32.HI R12, RZ, 0x1f, R3 ;  /* 0x0000001fff0c7819 */ /* 0x000fe20000011403 */
[----:B------:R-:W-:Y:S01]  /*02e0*/  ULDC UR4, c[0x0][0x150] ;  /* 0x0000540000047ab9 */ /* 0x000fe20000000800 */
[----:B------:R-:W-:Y:S01]  /*02f0*/  ELECT P0, URZ, PT ;  /* 0x00000000003f782f */ /* 0x000fe20003800000 */
[----:B------:R-:W-:Y:S01]  /*0300*/  IMAD.IADD R8, R98, 0x1, -R7 ;  /* 0x0000000162087824 */ /* 0x000fe200078e0a07 */
[----:B------:R-:W1:Y:S01]  /*0310*/  S2R R4, SR_CTAID.Y ;  /* 0x0000000000047919 */ /* 0x000e620000002600 */
[----:B------:R-:W-:Y:S01]  /*0320*/  LEA.HI R12, R12, R3, RZ, 0x2 ;  /* 0x000000030c0c7211 */ /* 0x000fe200078f10ff */
[----:B------:R-:W2:Y:S01]  /*0330*/  LDC R11, c[0x0][0x144] ;  /* 0x00005100ff0b7b82 */ /* 0x000ea20000000800 */
[----:B------:R-:W-:Y:S01]  /*0340*/  NOP ;  /* 0x0000000000007918 */ /* 0x000fe20000000000 */
[----:B------:R-:W-:Y:S01]  /*0350*/  SHF.R.S32.HI R7, RZ, 0x1f, R8 ;  /* 0x0000001fff077819 */ /* 0x000fe20000011408 */
[----:B------:R-:W-:Y:S01]  /*0360*/  NOP ;  /* 0x0000000000007918 */ /* 0x000fe20000000000 */
[----:B------:R-:W-:Y:S01]  /*0370*/  LOP3.LUT R12, R12, 0x3ffffffc, RZ, 0xc0, !PT ;  /* 0x3ffffffc0c0c7812 */ /* 0x000fe200078ec0ff */
[----:B------:R-:W-:Y:S01]  /*0380*/  IMAD.MOV.U32 R22, RZ, RZ, 0x1 ;  /* 0x00000001ff167424 */ /* 0x000fe200078e00ff */
[----:B------:R-:W-:-:S02]  /*0390*/  LEA.HI R7, R7, R8, RZ, 0x3 ;  /* 0x0000000807077211 */ /* 0x000fc400078f18ff */
[----:B------:R-:W-:Y:S01]  /*03a0*/  ISETP.NE.AND P3, PT, R5, RZ, PT ;  /* 0x000000ff0500720c */ /* 0x000fe20003f65270 */
[----:B------:R-:W-:Y:S01]  /*03b0*/  IMAD.IADD R3, R3, 0x1, -R12 ;  /* 0x0000000103037824 */ /* 0x000fe200078e0a0c */
[--C-:B------:R-:W-:Y:S01]  /*03c0*/  SHF.R.S32.HI R9, RZ, 0x3, R7.reuse ;  /* 0x00000003ff097819 */ /* 0x100fe20000011407 */
[----:B------:R-:W3:Y:S01]  /*03d0*/  LDC R12, c[0x0][0x140] ;  /* 0x00005000ff0c7b82 */ /* 0x000ee20000000800 */
[----:B------:R-:W-:Y:S02]  /*03e0*/  SHF.R.S32.HI R10, RZ, 0x1f, R7 ;  /* 0x0000001fff0a7819 */ /* 0x000fe40000011407 */
[----:B0-----:R-:W-:Y:S02]  /*03f0*/  I2FP.F32.U32 R7, UR8 ;  /* 0x0000000800077c45 */ /* 0x001fe40008201000 */
[----:B------:R-:W-:Y:S02]  /*0400*/  LEA.HI R10, R10, R9, RZ, 0x2 ;  /* 0x000000090a0a7211 */ /* 0x000fe400078f10ff */
[----:B-----5:R-:W-:Y:S01]  /*0410*/  ISETP.NE.OR P0, PT, R0, RZ, !P0 ;  /* 0x000000ff0000720c */ /* 0x020fe20004705670 */
[----:B------:R-:W-:Y:S01]  /*0420*/  FMUL R7, R7, UR4 ;  /* 0x0000000407077c20 */ /* 0x000fe20008400000 */
[----:B------:R-:W-:Y:S01]  /*0430*/  LOP3.LUT R10, R10, 0xfffffffc, RZ, 0xc0, !PT ;  /* 0xfffffffc0a0a7812 */ /* 0x000fe200078ec0ff */
[----:B------:R-:W-:-:S04]  /*0440*/  ULDC UR4, c[0x0][0x154] ;  /* 0x0000550000047ab9 */ /* 0x000fc80000000800 */
[----:B------:R-:W0:Y:S01]  /*0450*/  F2I.U32.TRUNC.NTZ R7, R7 ;  /* 0x0000000700077305 */ /* 0x000e22000020f000 */
[----:B------:R-:W-:-:S04]  /*0460*/  IMAD.IADD R10, R9, 0x1, -R10 ;  /* 0x00000001090a7824 */ /* 0x000fc800078e0a0a */
[----:B------:R-:W-:Y:S01]  /*0470*/  IMAD R10, R3, 0x4, R10 ;  /* 0x00000004030a7824 */ /* 0x000fe200078e020a */
[----:B------:R-:W-:Y:S01]  /*0480*/  VOTEU.ALL UP0, P0 ;  /* 0x00000000003f7886 */ /* 0x000fe20000000000 */
[----:B------:R-:W-:Y:S02]  /*0490*/  VOTEU.ALL UP1, P0 ;  /* 0x00000000003f7886 */ /* 0x000fe40000020000 */
[----:B------:R-:W-:Y:S01]  /*04a0*/  IMAD.SHL.U32 R19, R10, 0x4, RZ ;  /* 0x000000040a137824 */ /* 0x000fe200078e00ff */
[----:B------:R-:W-:Y:S01]  /*04b0*/  SHF.R.S32.HI R3, RZ, 0x1f, R10 ;  /* 0x0000001fff037819 */ /* 0x000fe2000001140a */
[----:B------:R-:W5:Y:S01]  /*04c0*/  @!UP0 S2UR UR7, SR_CgaCtaId ;  /* 0x00000000000789c3 */ /* 0x000f620000008800 */
[----:B------:R-:W-:Y:S01]  /*04d0*/  @!UP0 UMOV UR6, 0x400 ;  /* 0x0000040000068882 */ /* 0x000fe20000000000 */
[----:B---3--:R-:W-:Y:S01]  /*04e0*/  ISETP.EQ.U32.AND P2, PT, R12, 0x1, PT ;  /* 0x000000010c00780c */ /* 0x008fe20003f42070 */
[----:B0-----:R-:W-:Y:S01]  /*04f0*/  IMAD.MOV R14, RZ, RZ, -R7 ;  /* 0x000000ffff0e7224 */ /* 0x001fe200078e0a07 */
[----:B------:R-:W-:-:S02]  /*0500*/  LEA.HI R0, R3, R10, RZ, 0x2 ;  /* 0x0000000a03007211 */ /* 0x000fc400078f10ff */
[----:B------:R-:W-:Y:S01]  /*0510*/  LOP3.LUT R19, R10, 0xc, R19, 0x78, !PT ;  /* 0x0000000c0a137812 */ /* 0x000fe200078e7813 */
[----:B--2---:R-:W-:Y:S01]  /*0520*/  IMAD R3, R11, R14, UR8 ;  /* 0x000000080b037e24 */ /* 0x004fe2000f8e020e */
[----:B------:R-:W-:Y:S01]  /*0530*/  LOP3.LUT R9, R0, 0xfffffffc, RZ, 0xc0, !PT ;  /* 0xfffffffc00097812 */ /* 0x000fe200078ec0ff */
[----:B------:R-:W0:Y:S01]  /*0540*/  LDC R7, c[0x0][0x148] ;  /* 0x00005200ff077b82 */ /* 0x000e220000000800 */
[----:B-1----:R-:W-:-:S03]  /*0550*/  I2FP.F32.U32 R11, R4 ;  /* 0x00000004000b7245 */ /* 0x002fc60000201000 */
[----:B------:R-:W-:Y:S01]  /*0560*/  IMAD.IADD R0, R10, 0x1, -R9 ;  /* 0x000000010a007824 */ /* 0x000fe200078e0a09 */
[----:B------:R-:W-:Y:S01]  /*0570*/  SHF.R.S32.HI R9, RZ, 0x1f, R2 ;  /* 0x0000001fff097819 */ /* 0x000fe20000011402 */
[----:B------:R-:W-:Y:S01]  /*0580*/  FMUL R11, R11, UR4 ;  /* 0x000000040b0b7c20 */ /* 0x000fe20008400000 */
[----:B------:R-:W-:Y:S01]  /*0590*/  UMOV UR4, 0x20 ;  /* 0x0000002000047882 */ /* 0x000fe20000000000 */
[----:B------:R-:W-:Y:S01]  /*05a0*/  VIADD R10, R5, 0xffffffff ;  /* 0xffffffff050a7836 */ /* 0x000fe20000000000 */
[----:B------:R-:W-:Y:S01]  /*05b0*/  ISETP.NE.AND P4, PT, R0, R3, PT ;  /* 0x000000030000720c */ /* 0x000fe20003f85270 */
[----:B------:R-:W-:-:S04]  /*05c0*/  @!UP0 UIADD3 UR4, -UR4, 0x100000, URZ ;  /* 0x0010000004048890 */ /* 0x000fc8000fffe13f */
[----:B------:R-:W-:Y:S02]  /*05d0*/  @!UP0 USHF.L.U32 UR5, UR4, 0xb, URZ ;  /* 0x0000000b04058899 */ /* 0x000fe4000800063f */
[----:B------:R-:W-:Y:S01]  /*05e0*/  @!UP0 USHF.L.U32 UR4, UR4, 0x1, URZ ;  /* 0x0000000104048899 */ /* 0x000fe2000800063f */
[----:B------:R-:W-:Y:S01]  /*05f0*/  LEA.HI R9, R9, R2, RZ, 0x2 ;  /* 0x0000000209097211 */ /* 0x000fe200078f10ff */
[----:B------:R-:W1:Y:S01]  /*0600*/  F2I.U32.TRUNC.NTZ R11, R11 ;  /* 0x0000000b000b7305 */ /* 0x000e62000020f000 */
[----:B------:R-:W-:Y:S01]  /*0610*/  ISETP.GE.U32.AND P6, PT, R10, 0x2, PT ;  /* 0x000000020a00780c */ /* 0x000fe20003fc6070 */
[----:B-----5:R-:W-:Y:S01]  /*0620*/  @!UP0 ULEA UR6, UR7, UR6, 0x18 ;  /* 0x0000000607068291 */ /* 0x020fe2000f8ec03f */
[----:B------:R-:W-:Y:S01]  /*0630*/  LOP3.LUT R9, R9, 0xfffffffc, RZ, 0xc0, !PT ;  /* 0xfffffffc09097812 */ /* 0x000fe200078ec0ff */
[----:B------:R-:W-:Y:S01]  /*0640*/  VOTEU.ALL UP0, P0 ;  /* 0x00000000003f7886 */ /* 0x000fe20000000000 */
[----:B------:R-:W-:-:S03]  /*0650*/  LOP3.LUT P0, RZ, R8, 0x7, RZ, 0xc0, !PT ;  /* 0x0000000708ff7812 */ /* 0x000fc6000780c0ff */
[----:B------:R-:W-:Y:S01]  /*0660*/  IMAD.IADD R0, R2, 0x1, -R9 ;  /* 0x0000000102007824 */ /* 0x000fe200078e0a09 */
[----:B------:R-:W-:Y:S02]  /*0670*/  ISETP.LT.U32.AND P0, PT, R19, 0x8, !P0 ;  /* 0x000000081300780c */ /* 0x000fe40004701070 */
[----:B------:R-:W-:Y:S02]  /*0680*/  @P4 SHF.R.S32.HI R2, RZ, 0x1f, R19 ;  /* 0x0000001fff024819 */ /* 0x000fe40000011413 */
[----:B------:R-:W-:Y:S01]  /*0690*/  ISETP.NE.AND P1, PT, R0, 0x3, PT ;  /* 0x000000030000780c */ /* 0x000fe20003f25270 */
[----:B------:R-:W2:Y:S02]  /*06a0*/  FENCE.VIEW.ASYNC.S ;  /* 0x00000000000073c6 */ /* 0x000ea40000000000 */
[----:B--2---:R2:W3:Y:S01]  /*06b0*/  @!UP0 SYNCS.EXCH.64 URZ, [UR6+0x30], UR4 ;  /* 0x00003004063f85b2 */ /* 0x0044e20008000100 */
[----:B-1----:R-:W-:Y:S01]  /*06c0*/  IMAD.MOV R20, RZ, RZ, -R11 ;  /* 0x000000ffff147224 */ /* 0x002fe200078e0a0b */
[----:B------:R-:W-:-:S02]  /*06d0*/  @P4 LEA.HI R2, R2, R19, RZ, 0x2 ;  /* 0x0000001302024211 */ /* 0x000fc400078f10ff */
[----:B------:R-:W-:Y:S01]  /*06e0*/  ISETP.EQ.OR P1, PT, R0, RZ, !P1 ;  /* 0x000000ff0000720c */ /* 0x000fe20004f22670 */
[----:B0-----:R-:W-:Y:S01]  /*06f0*/  IMAD R9, R7, R20, R4 ;  /* 0x0000001407097224 */ /* 0x001fe200078e0204 */
[----:B------:R-:W-:Y:S02]  /*0700*/  @P4 SHF.R.S32.HI R2, RZ, 0x2, R2 ;  /* 0x00000002ff024819 */ /* 0x000fe40000011402 */
[----:B------:R-:W-:Y:S02]  /*0710*/  ISETP.EQ.AND P1, PT, R5, RZ, P1 ;  /* 0x000000ff0500720c */ /* 0x000fe40000f22270 */
[----:B------:R-:W-:Y:S02]  /*0720*/  @P4 ISETP.NE.AND P5, PT, R2, R9, PT ;  /* 0x000000090200420c */ /* 0x000fe40003fa5270 */
[----:B------:R-:W-:Y:S02]  /*0730*/  SEL R9, RZ, 0x1, !P0 ;  /* 0x00000001ff097807 */ /* 0x000fe40004000000 */
[----:B------:R-:W-:-:S02]  /*0740*/  @P4 SEL R22, RZ, 0x1, P5 ;  /* 0x00000001ff164807 */ /* 0x000fc40002800000 */
[----:B------:R-:W-:Y:S01]  /*0750*/  SEL R18, RZ, 0x1, !P1 ;  /* 0x00000001ff127807 */ /* 0x000fe20004800000 */
[----:B------:R2:W0:Y:S01]  /*0760*/  @!UP1 SYNCS.EXCH.64 URZ, [UR6+0x38], UR4 ;  /* 0x00003804063f95b2 */ /* 0x0004220008000100 */
[----:B------:R-:W-:Y:S01]  /*0770*/  LOP3.LUT R22, R22, R9, RZ, 0xc0, !PT ;  /* 0x0000000916167212 */ /* 0x000fe200078ec0ff */
[----:B------:R-:W-:Y:S01]  /*0780*/  NOP ;  /* 0x0000000000007918 */ /* 0x000fe20000000000 */
[----:B------:R-:W-:Y:S02]  /*0790*/  LOP3.LUT R11, R98, 0x7f, RZ, 0xc0, !PT ;  /* 0x0000007f620b7812 */ /* 0x000fe400078ec0ff */
[----:B------:R-:W-:Y:S01]  /*07a0*/  SEL R18, R18, 0x2, P6 ;  /* 0x0000000212127807 */ /* 0x000fe20003000000 */
[----:B--23--:R-:W-:Y:S06]  /*07b0*/  @!P2 BRA `(.L_x_3) ;  /* 0x000000000008a947 */ /* 0x00cfec0003800000 */
[----:B0---4-:R-:W-:Y:S01]  /*07c0*/  UCGABAR_ARV ;  /* 0x00000000000079c7 */ /* 0x011fe20008000000 */
[----:B------:R-:W-:Y:S05]  /*07d0*/  BRA `(.L_x_4) ;  /* 0x0000000000047947 */ /* 0x000fea0003800000 */
.L_x_3:
[----:B0---4-:R-:W-:Y:S01]  /*07e0*/  NOP ;  /* 0x0000000000007918 */ /* 0x011fe20000000000 */
.L_x_4:
[----:B------:R-:W0:Y:S01]  /*07f0*/  LDC R2, c[0x0][0x65c] ;  /* 0x00019700ff027b82 */ /* 0x000e220000000800 */
[----:B------:R-:W-:Y:S01]  /*0800*/  LOP3.LUT R5, R5, 0xfffff7ff, RZ, 0xc0, !PT ;  /* 0xfffff7ff05057812 */ /* 0x000fe200078ec0ff */
[----:B------:R-:W-:Y:S02]  /*0810*/  IMAD.U32 R8, RZ, RZ, UR8 ;  /* 0x00000008ff087e24 */ /* 0x000fe4000f8e00ff */
[----:B------:R-:W-:Y:S01]  /*0820*/  IMAD.MOV.U32 R9, RZ, RZ, RZ ;  /* 0x000000ffff097224 */ /* 0x000fe200078e00ff */
[----:B0-----:R-:W-:-:S13]  /*0830*/  ISETP.NE.AND P1, PT, R2, 0x1, PT ;  /* 0x000000010200780c */ /* 0x001fda0003f25270 */
[----:B------:R-:W0:Y:S01]  /*0840*/  @P1 LDC R17, c[0x0][0x10] ;  /* 0x00000400ff111b82 */ /* 0x000e220000000800 */
[----:B------:R-:W-:Y:S01]  /*0850*/  @P1 LOP3.LUT R5, R5, 0x800, RZ, 0xfc, !PT ;  /* 0x0000080005051812 */ /* 0x000fe200078efcff */
[----:B------:R-:W-:Y:S02]  /*0860*/  @P1 IMAD.MOV.U32 R5, RZ, RZ, RZ ;  /* 0x000000ffff051224 */ /* 0x000fe400078e00ff */
[----:B------:R-:W-:-:S04]  /*0870*/  @P1 IMAD.MOV.U32 R15, RZ, RZ, RZ ;  /* 0x000000ffff0f1224 */ /* 0x000fc800078e00ff */
[----:B------:R-:W1:Y:S01]  /*0880*/  @!P1 LDC R13, c[0x0][0xc] ;  /* 0x00000300ff0d9b82 */ /* 0x000e620000000800 */
[----:B------:R-:W-:Y:S01]  /*0890*/  ULDC UR4, c[0x0][0xc] ;  /* 0x0000030000047ab9 */ /* 0x000fe20000000800 */
[----:B------:R-:W-:Y:S01]  /*08a0*/  ULDC UR5, c[0x0][0x10] ;  /* 0x0000040000057ab9 */ /* 0x000fe20000000800 */
[----:B------:R-:W-:Y:S01]  /*08b0*/  ULDC UR6, c[0x0][0x14] ;  /* 0x0000050000067ab9 */ /* 0x000fe20000000800 */
[----:B------:R-:W-:-:S04]  /*08c0*/  UIMAD.WIDE.U32 UR4, UR4, UR5, URZ ;  /* 0x00000005040472a5 */ /* 0x000fc8000f8e003f */
[----:B------:R-:W-:Y:S02]  /*08d0*/  UIMAD.WIDE.U32 UR38, UR4, UR6, URZ ;  /* 0x00000006042672a5 */ /* 0x000fe4000f8e003f */
[----:B------:R-:W-:-:S04]  /*08e0*/  UIMAD UR41, UR5, UR6, URZ ;  /* 0x00000006052972a4 */ /* 0x000fc8000f8e023f */
[----:B------:R-:W-:Y:S01]  /*08f0*/  UIADD3 UR41, UR39, UR41, URZ ;  /* 0x0000002927297290 */ /* 0x000fe2000fffe03f */
[----:B0-----:R-:W-:-:S04]  /*0900*/  @P1 IMAD.WIDE.U32 R16, R17, UR8, R4 ;  /* 0x0000000811101c25 */ /* 0x001fc8000f8e0004 */
[----:B------:R-:W-:Y:S02]  /*0910*/  @P1 IMAD.IADD R17, R17, 0x1, R15 ;  /* 0x0000000111111824 */ /* 0x000fe400078e020f */
[----:B-1----:R-:W-:-:S04]  /*0920*/  @!P1 IMAD.WIDE.U32 R8, R4, R13, R8 ;  /* 0x0000000d04089225 */ /* 0x002fc800078e0008 */
[----:B------:R-:W-:Y:S02]  /*0930*/  @!P1 IMAD.MOV.U32 R16, RZ, RZ, R8 ;  /* 0x000000ffff109224 */ /* 0x000fe400078e0008 */
[----:B------:R-:W-:Y:S01]  /*0940*/  @!P1 IMAD.MOV.U32 R17, RZ, RZ, R9 ;  /* 0x000000ffff119224 */ /* 0x000fe200078e0009 */
[----:B------:R-:W-:Y:S06]  /*0950*/  @!P2 BRA `(.L_x_5) ;  /* 0x00000000000ca947 */ /* 0x000fec0003800000 */
[----:B------:R-:W-:Y:S01]  /*0960*/  UCGABAR_WAIT ;  /* 0x0000000000007dc7 */ /* 0x000fe20008000000 */
[----:B------:R-:W-:Y:S01]  /*0970*/  CCTL.IVALL ;  /* 0x00000000ff00798f */ /* 0x000fe20002000000 */
[----:B------:R-:W-:Y:S05]  /*0980*/  BRA `(.L_x_6) ;  /* 0x0000000000047947 */ /* 0x000fea0003800000 */
.L_x_5:
[----:B------:R-:W-:Y:S06]  /*0990*/  BAR.SYNC.DEFER_BLOCKING 0x0 ;  /* 0x0000000000007b1d */ /* 0x000fec0000010000 */
.L_x_6:
[----:B------:R-:W-:Y:S05]  /*09a0*/  @!P3 BRA `(.L_x_7) ;  /* 0x000000700084b947 */ /* 0x000fea0003800000 */
[----:B------:R-:W-:-:S13]  /*09b0*/  ISETP.GT.U32.AND P0, PT, R10, 0x1, PT ;  /* 0x000000010a00780c */ /* 0x000fda0003f04070 */
[----:B------:R-:W-:Y:S05]  /*09c0*/  @P0 EXIT ;  /* 0x000000000000094d */ /* 0x000fea0003800000 */
[----:B------:R-:W-:Y:S01]  /*09d0*/  ULDC.64 UR4, c[0x0][0x650] ;  /* 0x0001940000047ab9 */ /* 0x000fe20000000a00 */
[----:B------:R-:W-:Y:S01]  /*09e0*/  PRMT R0, RZ, 0x7610, R0 ;  /* 0x00007610ff007816 */ /* 0x000fe20000000000 */
[----:B------:R-:W-:Y:S01]  /*09f0*/  IMAD.MOV.U32 R111, RZ, RZ, -0x1 ;  /* 0xffffffffff6f7424 */ /* 0x000fe200078e00ff */
[----:B------:R-:W-:Y:S01]  /*0a00*/  ISETP.GE.U32.AND P0, PT, R16, UR4, PT ;  /* 0x0000000410007c0c */ /* 0x000fe2000bf06070 */
[----:B------:R-:W-:Y:S02]  /*0a10*/  IMAD.MOV.U32 R103, RZ, RZ, -0x1 ;  /* 0xffffffffff677424 */ /* 0x000fe400078e00ff */
[----:B------:R-:W-:Y:S01]  /*0a20*/  IMAD.MOV.U32 R23, RZ, RZ, -0x1 ;  /* 0xffffffffff177424 */ /* 0x000fe200078e00ff */
[----:B------:R-:W-:-:S13]  /*0a30*/  ISETP.GE.U32.AND.EX P0, PT, R17, UR5, PT, P0 ;  /* 0x0000000511007c0c */ /* 0x000fda000bf06100 */
[----:B------:R-:W-:Y:S05]  /*0a40*/  @P0 BRA `(.L_x_8) ;  /* 0x00000004002c0947 */ /* 0x000fea0003800000 */
[----:B------:R-:W0:Y:S01]  /*0a50*/  LDC.64 R24, c[0x0][0x628] ;  /* 0x00018a00ff187b82 */ /* 0x000e220000000a00 */
[----:B------:R-:W-:Y:S02]  /*0a60*/  IMAD.MOV.U32 R8, RZ, RZ, R16 ;  /* 0x000000ffff087224 */ /* 0x000fe400078e0010 */
[----:B------:R-:W-:-:S05]  /*0a70*/  IMAD.MOV.U32 R9, RZ, RZ, R17 ;  /* 0x000000ffff097224 */ /* 0x000fca00078e0011 */
[----:B------:R-:W1:Y:S08]  /*0a80*/  LDC R0, c[0x0][0x630] ;  /* 0x00018c00ff007b82 */ /* 0x000e700000000800 */
[----:B------:R-:W2:Y:S01]  /*0a90*/  LDC.64 R26, c[0x0][0x620] ;  /* 0x00018800ff1a7b82 */ /* 0x000ea20000000a00 */
[----:B0-----:R-:W-:-:S04]  /*0aa0*/  ISETP.NE.U32.AND P0, PT, R24, RZ, PT ;  /* 0x000000ff1800720c */ /* 0x001fc80003f05070 */
[----:B------:R-:W-:-:S13]  /*0ab0*/  ISETP.NE.AND.EX P0, PT, R25, RZ, PT, P0 ;  /* 0x000000ff1900720c */ /* 0x000fda0003f05300 */
[----:B-12---:R-:W-:Y:S05]  /*0ac0*/  @!P0 BRA `(.L_x_9) ;  /* 0x0000000000288947 */ /* 0x006fea0003800000 */
[----:B------:R-:W0:Y:S02]  /*0ad0*/  LDC R15, c[0x0][0x634] ;  /* 0x00018d00ff0f7b82 */ /* 0x000e240000000800 */
[----:B0-----:R-:W-:-:S05]  /*0ae0*/  IADD3 R15, P0, R16, R15, RZ ;  /* 0x0000000f100f7210 */ /* 0x001fca0007f1e0ff */
[----:B------:R-:W-:-:S04]  /*0af0*/  IMAD.X R21, RZ, RZ, R17, P0 ;  /* 0x000000ffff157224 */ /* 0x000fc800000e0611 */
[----:B------:R-:W-:-:S04]  /*0b00*/  IMAD.WIDE.U32 R8, R21, R24, RZ ;  /* 0x0000001815087225 */ /* 0x000fc800078e00ff */
[----:B------:R-:W-:-:S04]  /*0b10*/  IMAD.WIDE.U32 R12, P0, R15, R25, R8 ;  /* 0x000000190f0c7225 */ /* 0x000fc80007800008 */
[----:B------:R-:W-:-:S04]  /*0b20*/  IMAD.WIDE.U32 R8, R15, R24, RZ ;  /* 0x000000180f087225 */ /* 0x000fc800078e00ff */
[----:B------:R-:W-:Y:S01]  /*0b30*/  IMAD.X R15, RZ, RZ, RZ, P0 ;  /* 0x000000ffff0f7224 */ /* 0x000fe200000e06ff */
[----:B------:R-:W-:Y:S01]  /*0b40*/  IADD3 RZ, P0, R9, R12, RZ ;  /* 0x0000000c09ff7210 */ /* 0x000fe20007f1e0ff */
[----:B------:R-:W-:-:S04]  /*0b50*/  IMAD.MOV.U32 R14, RZ, RZ, R13 ;  /* 0x000000ffff0e7224 */ /* 0x000fc800078e000d */
[----:B------:R-:W-:-:S08]  /*0b60*/  IMAD.WIDE.U32.X R8, R21, R25, R14, P0 ;  /* 0x0000001915087225 */ /* 0x000fd000000e040e */
.L_x_9:
[----:B------:R-:W0:Y:S01]  /*0b70*/  LDC.64 R28, c[0x0][0x640] ;  /* 0x00019000ff1c7b82 */ /* 0x000e220000000a00 */
[--C-:B------:R-:W-:Y:S01]  /*0b80*/  SHF.R.U64 R30, R8, R0, R9.reuse ;  /* 0x00000000081e7219 */ /* 0x100fe20000001209 */
[----:B------:R-:W-:Y:S01]  /*0b90*/  IMAD R20, R7, R20, R4 ;  /* 0x0000001407147224 */ /* 0x000fe200078e0204 */
[----:B------:R-:W-:Y:S02]  /*0ba0*/  SHF.R.U32.HI R0, RZ, R0, R9 ;  /* 0x00000000ff007219 */ /* 0x000fe40000011609 */
[----:B------:R-:W-:-:S03]  /*0bb0*/  IADD3 R5, P0, RZ, -R30, RZ ;  /* 0x8000001eff057210 */ /* 0x000fc60007f1e0ff */
[----:B------:R-:W1:Y:S02]  /*0bc0*/  LDC R12, c[0x0][0x618] ;  /* 0x00018600ff0c7b82 */ /* 0x000e640000000800 */
[----:B------:R-:W-:-:S04]  /*0bd0*/  IMAD.X R9, RZ, RZ, ~R0, P0 ;  /* 0x000000ffff097224 */ /* 0x000fc800000e0e00 */
[-C--:B------:R-:W-:Y:S02]  /*0be0*/  IMAD R0, R9, R26.reuse, RZ ;  /* 0x0000001a09007224 */ /* 0x080fe400078e02ff */
[----:B------:R-:W2:Y:S01]  /*0bf0*/  LDC R14, c[0x0][0x608] ;  /* 0x00018200ff0e7b82 */ /* 0x000ea20000000800 */
[----:B------:R-:W-:-:S04]  /*0c00*/  IMAD.WIDE.U32 R8, R5, R26, R16 ;  /* 0x0000001a05087225 */ /* 0x000fc800078e0010 */
[----:B------:R-:W-:Y:S02]  /*0c10*/  IMAD R5, R5, R27, R0 ;  /* 0x0000001b05057224 */ /* 0x000fe400078e0200 */
[----:B------:R-:W-:Y:S01]  /*0c20*/  IMAD.MOV.U32 R27, RZ, RZ, 0x1 ;  /* 0x00000001ff1b7424 */ /* 0x000fe200078e00ff */
[----:B------:R-:W3:Y:S01]  /*0c30*/  LDC R24, c[0x0][0x658] ;  /* 0x00019600ff187b82 */ /* 0x000ee20000000800 */
[----:B------:R-:W-:Y:S01]  /*0c40*/  IMAD.IADD R5, R9, 0x1, R5 ;  /* 0x0000000109057824 */ /* 0x000fe200078e0205 */
[----:B0-----:R-:W-:Y:S01]  /*0c50*/  ISETP.NE.U32.AND P0, PT, R28, RZ, PT ;  /* 0x000000ff1c00720c */ /* 0x001fe20003f05070 */
[----:B------:R-:W-:-:S03]  /*0c60*/  IMAD.MOV.U32 R9, RZ, RZ, -0x1 ;  /* 0xffffffffff097424 */ /* 0x000fc600078e00ff */
[----:B------:R-:W-:Y:S02]  /*0c70*/  ISETP.NE.AND.EX P0, PT, R29, RZ, PT, P0 ;  /* 0x000000ff1d00720c */ /* 0x000fe40003f05300 */
[----:B------:R-:W0:Y:S01]  /*0c80*/  LDC R21, c[0x0][0x600] ;  /* 0x00018000ff157b82 */ /* 0x000e220000000800 */
[-CC-:B-1----:R-:W-:Y:S02]  /*0c90*/  SHF.R.U64 R10, R8, R12.reuse, R5.reuse ;  /* 0x0000000c080a7219 */ /* 0x182fe40000001205 */
[----:B------:R-:W-:-:S05]  /*0ca0*/  SHF.R.U32.HI R5, RZ, R12, R5 ;  /* 0x0000000cff057219 */ /* 0x000fca0000011605 */
[----:B------:R-:W1:Y:S01]  /*0cb0*/  LDC R23, c[0x0][0x648] ;  /* 0x00019200ff177b82 */ /* 0x000e620000000800 */
[-CC-:B--2---:R-:W-:Y:S02]  /*0cc0*/  SHF.R.U64 R32, R10, R14.reuse, R5.reuse ;  /* 0x0000000e0a207219 */ /* 0x184fe40000001205 */
[----:B------:R-:W-:-:S05]  /*0cd0*/  SHF.R.U32.HI R5, RZ, R14, R5 ;  /* 0x0000000eff057219 */ /* 0x000fca0000011605 */
[----:B------:R-:W2:Y:S01]  /*0ce0*/  LDC R25, c[0x0][0x638] ;  /* 0x00018e00ff197b82 */ /* 0x000ea20000000800 */
[-CC-:B---3--:R-:W-:Y:S02]  /*0cf0*/  SHF.R.U64 R14, R32, R24.reuse, R5.reuse ;  /* 0x00000018200e7219 */ /* 0x188fe40000001205 */
[-C--:B------:R-:W-:Y:S02]  /*0d00*/  SHF.L.U32 R0, R9, R24.reuse, RZ ;  /* 0x0000001809007219 */ /* 0x080fe400000006ff */
[----:B------:R-:W-:Y:S01]  /*0d10*/  SHF.R.U32.HI R5, RZ, R24, R5 ;  /* 0x00000018ff057219 */ /* 0x000fe20000011605 */
[----:B------:R-:W-:Y:S01]  /*0d20*/  IMAD.MOV.U32 R4, RZ, RZ, R14 ;  /* 0x000000ffff047224 */ /* 0x000fe200078e000e */
[----:B------:R-:W-:Y:S01]  /*0d30*/  LOP3.LUT R7, RZ, R0, RZ, 0x33, !PT ;  /* 0x00000000ff077212 */ /* 0x000fe200078e33ff */
[----:B------:R-:W3:Y:S01]  /*0d40*/  LDC R26, c[0x0][0x610] ;  /* 0x00018400ff1a7b82 */ /* 0x000ee20000000800 */
[----:B------:R-:W-:Y:S05]  /*0d50*/  @!P0 BRA `(.L_x_10) ;  /* 0x0000000000288947 */ /* 0x000fea0003800000 */
[----:B------:R-:W4:Y:S02]  /*0d60*/  LDC R13, c[0x0][0x64c] ;  /* 0x00019300ff0d7b82 */ /* 0x000f240000000800 */
[----:B----4-:R-:W-:-:S05]  /*0d70*/  IADD3 R13, P0, R14, R13, RZ ;  /* 0x0000000d0e0d7210 */ /* 0x010fca0007f1e0ff */
        /* <DEDUP_REMOVED lines=8> */
.L_x_10:
[----:B-1----:R-:W-:Y:S01]  /*0e00*/  SHF.R.U64 R4, R4, R23, R5 ;  /* 0x0000001704047219 */ /* 0x002fe20000001205 */
[----:B0-----:R-:W-:Y:S01]  /*0e10*/  VIADD R5, R21, 0xffffffff ;  /* 0xffffffff15057836 */ /* 0x001fe20000000000 */
[----:B------:R-:W-:Y:S01]  /*0e20*/  SHF.L.U32 R0, R27, R24, RZ ;  /* 0x000000181b007219 */ /* 0x000fe200000006ff */
[----:B------:R-:W-:Y:S01]  /*0e30*/  IMAD.MOV.U32 R23, RZ, RZ, R30 ;  /* 0x000000ffff177224 */ /* 0x000fe200078e001e */
[----:B------:R-:W-:Y:S01]  /*0e40*/  LOP3.LUT R7, R32, R7, RZ, 0xc0, !PT ;  /* 0x0000000720077212 */ /* 0x000fe200078ec0ff */
[----:B------:R-:W-:Y:S01]  /*0e50*/  IMAD.MOV R8, RZ, RZ, -R4 ;  /* 0x000000ffff087224 */ /* 0x000fe200078e0a04 */
[----:B------:R-:W-:Y:S02]  /*0e60*/  SEL R3, R3, R20, !P1 ;  /* 0x0000001403037207 */ /* 0x000fe40004800000 */
[----:B------:R-:W-:Y:S01]  /*0e70*/  LOP3.LUT R5, R10, R5, RZ, 0xc0, !PT ;  /* 0x000000050a057212 */ /* 0x000fe200078ec0ff */
[----:B------:R-:W-:Y:S02]  /*0e80*/  IMAD R4, R0, R4, R7 ;  /* 0x0000000400047224 */ /* 0x000fe400078e0207 */
[----:B--2---:R-:W-:-:S02]  /*0e90*/  IMAD R0, R8, R25, R14 ;  /* 0x0000001908007224 */ /* 0x004fc400078e020e */
[----:B---3--:R-:W-:Y:S02]  /*0ea0*/  IMAD R3, R4, R26, R3 ;  /* 0x0000001a04037224 */ /* 0x008fe400078e0203 */
[----:B------:R-:W-:Y:S02]  /*0eb0*/  IMAD.MOV.U32 R7, RZ, RZ, 0x1 ;  /* 0x00000001ff077424 */ /* 0x000fe400078e00ff */
[----:B------:R-:W-:-:S03]  /*0ec0*/  IMAD R4, R0, R21, R5 ;  /* 0x0000001500047224 */ /* 0x000fc600078e0205 */
[----:B------:R-:W-:Y:S02]  /*0ed0*/  PRMT R0, R7, 0x7610, R0 ;  /* 0x0000761007007816 */ /* 0x000fe40000000000 */
[----:B------:R-:W-:Y:S02]  /*0ee0*/  SEL R103, R4, R3, !P1 ;  /* 0x0000000304677207 */ /* 0x000fe40004800000 */
[----:B------:R-:W-:-:S07]  /*0ef0*/  SEL R111, R3, R4, !P1 ;  /* 0x00000004036f7207 */ /* 0x000fce0004800000 */
.L_x_8:
[----:B------:R-:W-:-:S08]  /*0f00*/  NOP ;  /* 0x0000000000007918 */ /* 0x000fd00000000000 */
[----:B------:R-:W0:Y:S02]  /*0f10*/  USETMAXREG.TRY_ALLOC.CTAPOOL UP0, 0xe8 ;  /* 0x000000e8000079c8 */ /* 0x000e240008000600 */
[----:B0-----:R-:W-:-:S13]  /*0f20*/  PLOP3.LUT P0, PT, PT, PT, UP0, 0x80, 0x0 ;  /* 0x000000000000781c */ /* 0x001fda0003f0f008 */
[----:B------:R-:W-:Y:S05]  /*0f30*/  @!P0 BRA `(.L_x_8) ;  /* 0xfffffffc00f08947 */ /* 0x000fea000383ffff */
[----:B------:R-:W-:Y:S01]  /*0f40*/  ULDC.64 UR4, c[0x0][0x598] ;  /* 0x0001660000047ab9 */ /* 0x000fe20000000a00 */
[----:B------:R-:W-:Y:S01]  /*0f50*/  ULDC.64 UR36, c[0x0][0x208] ;  /* 0x0000820000247ab9 */ /* 0x000fe20000000a00 */
[----:B------:R-:W-:-:S04]  /*0f60*/  ISETP.NE.U32.AND P0, PT, RZ, UR4, PT ;  /* 0x00000004ff007c0c */ /* 0x000fc8000bf05070 */
[----:B------:R-:W-:-:S13]  /*0f70*/  ISETP.NE.AND.EX P0, PT, RZ, UR5, PT, P0 ;  /* 0x00000005ff007c0c */ /* 0x000fda000bf05300 */
[----:B------:R-:W-:Y:S05]  /*0f80*/  @!P0 BRA `(.L_x_11) ;  /* 0x00000000001c8947 */ /* 0x000fea0003800000 */
[----:B------:R-:W0:Y:S02]  /*0f90*/  LDC.64 R4, c[0x0][0x598] ;  /* 0x00016600ff047b82 */ /* 0x000e240000000a00 */
[----:B0-----:R-:W2:Y:S02]  /*0fa0*/  LDG.E.64 R4, desc[UR36][R4.64] ;  /* 0x0000002404047981 */ /* 0x001ea4000c1e1b00 */
[----:B--2---:R-:W-:-:S04]  /*0fb0*/  ISETP.NE.U32.AND P0, PT, R4, RZ, PT ;  /* 0x000000ff0400720c */ /* 0x004fc80003f05070 */
[----:B------:R-:W-:-:S13]  /*0fc0*/  ISETP.NE.AND.EX P0, PT, R5, RZ, PT, P0 ;  /* 0x000000ff0500720c */ /* 0x000fda0003f05300 */
[----:B------:R-:W-:Y:S05]  /*0fd0*/  @!P0 BRA `(.L_x_11) ;  /* 0x0000000000088947 */ /* 0x000fea0003800000 */
[----:B------:R0:W5:Y:S01]  /*0fe0*/  LD.E R90, desc[UR36][R4.64] ;  /* 0x00000024045a7980 */ /* 0x000162000c101900 */
[----:B------:R-:W-:Y:S05]  /*0ff0*/  BRA `(.L_x_12) ;  /* 0x0000000000247947 */ /* 0x000fea0003800000 */
.L_x_11:
[----:B------:R-:W-:Y:S02]  /*1000*/  ULDC.64 UR4, c[0x0][0x588] ;  /* 0x0001620000047ab9 */ /* 0x000fe40000000a00 */
[----:B------:R-:W-:-:S04]  /*1010*/  ISETP.NE.U32.AND P0, PT, RZ, UR4, PT ;  /* 0x00000004ff007c0c */ /* 0x000fc8000bf05070 */
[----:B------:R-:W-:-:S13]  /*1020*/  ISETP.NE.AND.EX P0, PT, RZ, UR5, PT, P0 ;  /* 0x00000005ff007c0c */ /* 0x000fda000bf05300 */
[----:B------:R-:W-:Y:S05]  /*1030*/  @!P0 BRA `(.L_x_13) ;  /* 0x00000000000c8947 */ /* 0x000fea0003800000 */
[----:B------:R-:W0:Y:S02]  /*1040*/  LDC.64 R90, c[0x0][0x588] ;  /* 0x00016200ff5a7b82 */ /* 0x000e240000000a00 */
[----:B0-----:R1:W5:Y:S01]  /*1050*/  LDG.E R90, desc[UR36][R90.64] ;  /* 0x000000245a5a7981 */ /* 0x001362000c1e1900 */
[----:B------:R-:W-:Y:S05]  /*1060*/  BRA `(.L_x_12) ;  /* 0x0000000000087947 */ /* 0x000fea0003800000 */
.L_x_13:
[----:B------:R-:W-:Y:S02]  /*1070*/  ULDC UR4, c[0x0][0x580] ;  /* 0x0001600000047ab9 */ /* 0x000fe40000000800 */
[----:B------:R-:W-:-:S07]  /*1080*/  IMAD.U32 R90, RZ, RZ, UR4 ;  /* 0x00000004ff5a7e24 */ /* 0x000fce000f8e00ff */
.L_x_12:
[----:B------:R-:W-:Y:S02]  /*1090*/  ULDC.64 UR4, c[0x0][0x5a0] ;  /* 0x0001680000047ab9 */ /* 0x000fe40000000a00 */
[----:B------:R-:W-:-:S04]  /*10a0*/  ISETP.NE.U32.AND P0, PT, RZ, UR4, PT ;  /* 0x00000004ff007c0c */ /* 0x000fc8000bf05070 */
[----:B------:R-:W-:-:S13]  /*10b0*/  ISETP.NE.AND.EX P0, PT, RZ, UR5, PT, P0 ;  /* 0x00000005ff007c0c */ /* 0x000fda000bf05300 */
[----:B------:R-:W-:Y:S05]  /*10c0*/  @!P0 BRA `(.L_x_14) ;  /* 0x00000000001c8947 */ /* 0x000fea0003800000 */
[----:B0-----:R-:W0:Y:S02]  /*10d0*/  LDC.64 R4, c[0x0][0x5a0] ;  /* 0x00016800ff047b82 */ /* 0x001e240000000a00 */
[----:B0-----:R-:W2:Y:S02]  /*10e0*/  LDG.E.64 R4, desc[UR36][R4.64] ;  /* 0x0000002404047981 */ /* 0x001ea4000c1e1b00 */
[----:B--2---:R-:W-:-:S04]  /*10f0*/  ISETP.NE.U32.AND P0, PT, R4, RZ, PT ;  /* 0x000000ff0400720c */ /* 0x004fc80003f05070 */
[----:B------:R-:W-:-:S13]  /*1100*/  ISETP.NE.AND.EX P0, PT, R5, RZ, PT, P0 ;  /* 0x000000ff0500720c */ /* 0x000fda0003f05300 */
[----:B------:R-:W-:Y:S05]  /*1110*/  @!P0 BRA `(.L_x_14) ;  /* 0x0000000000088947 */ /* 0x000fea0003800000 */
[----:B-1----:R0:W5:Y:S01]  /*1120*/  LD.E R91, desc[UR36][R4.64] ;  /* 0x00000024045b7980 */ /* 0x002162000c101900 */
[----:B------:R-:W-:Y:S05]  /*1130*/  BRA `(.L_x_15) ;  /* 0x0000000000247947 */ /* 0x000fea0003800000 */
.L_x_14:
[----:B------:R-:W-:Y:S02]  /*1140*/  ULDC.64 UR4, c[0x0][0x590] ;  /* 0x0001640000047ab9 */ /* 0x000fe40000000a00 */
[----:B------:R-:W-:-:S04]  /*1150*/  ISETP.NE.U32.AND P0, PT, RZ, UR4, PT ;  /* 0x00000004ff007c0c */ /* 0x000fc8000bf05070 */
[----:B------:R-:W-:-:S13]  /*1160*/  ISETP.NE.AND.EX P0, PT, RZ, UR5, PT, P0 ;  /* 0x00000005ff007c0c */ /* 0x000fda000bf05300 */
[----:B------:R-:W-:Y:S05]  /*1170*/  @!P0 BRA `(.L_x_16) ;  /* 0x00000000000c8947 */ /* 0x000fea0003800000 */
[----:B0-----:R-:W1:Y:S02]  /*1180*/  LDC.64 R4, c[0x0][0x590] ;  /* 0x00016400ff047b82 */ /* 0x001e640000000a00 */
[----:B-1----:R1:W5:Y:S01]  /*1190*/  LDG.E R91, desc[UR36][R4.64] ;  /* 0x00000024045b7981 */ /* 0x002362000c1e1900 */
[----:B------:R-:W-:Y:S05]  /*11a0*/  BRA `(.L_x_15) ;  /* 0x0000000000087947 */ /* 0x000fea0003800000 */
.L_x_16:
[----:B------:R-:W-:Y:S02]  /*11b0*/  ULDC UR4, c[0x0][0x584] ;  /* 0x0001610000047ab9 */ /* 0x000fe40000000800 */
[----:B-1----:R-:W-:-:S07]  /*11c0*/  IMAD.U32 R91, RZ, RZ, UR4 ;  /* 0x00000004ff5b7e24 */ /* 0x002fce000f8e00ff */
.L_x_15:
[----:B------:R-:W-:-:S13]  /*11d0*/  LOP3.LUT P0, RZ, R0, 0xff, RZ, 0xc0, !PT ;  /* 0x000000ff00ff7812 */ /* 0x000fda000780c0ff */
[----:B------:R-:W-:Y:S05]  /*11e0*/  @!P0 EXIT ;  /* 0x000000000000894d */ /* 0x000fea0003800000 */
[----:B------:R-:W2:Y:S01]  /*11f0*/  LDC R93, c[0x0][0x658] ;  /* 0x00019600ff5d7b82 */ /* 0x000ea20000000800 */
[----:B------:R-:W-:Y:S01]  /*1200*/  ULDC.64 UR6, c[0x0][0x288] ;  /* 0x0000a20000067ab9 */ /* 0x000fe20000000a00 */
[----:B------:R-:W-:Y:S01]  /*1210*/  LOP3.LUT R6, R6, 0x1, RZ, 0xc0, !PT ;  /* 0x0000000106067812 */ /* 0x000fe200078ec0ff */
[----:B------:R-:W-:Y:S01]  /*1220*/  UIADD3 UR4, UR7, 0x7f, URZ ;  /* 0x0000007f07047890 */ /* 0x000fe2000fffe03f */
[----:B------:R-:W-:Y:S01]  /*1230*/  SHF.R.U32.HI R0, RZ, 0x2, R98 ;  /* 0x00000002ff007819 */ /* 0x000fe20000011662 */
[----:B------:R-:W-:Y:S01]  /*1240*/  IMAD.U32 R3, RZ, RZ, UR6 ;  /* 0x00000006ff037e24 */ /* 0x000fe2000f8e00ff */
[----:B------:R-:W-:Y:S01]  /*1250*/  SHF.R.U32.HI R11, RZ, 0x1, R11 ;  /* 0x00000001ff0b7819 */ /* 0x000fe2000001160b */
[----:B------:R-:W-:Y:S01]  /*1260*/  USHF.R.S32.HI UR5, URZ, 0x1f, UR4 ;  /* 0x0000001f3f057899 */ /* 0x000fe20008011404 */
[----:B------:R-:W3:Y:S01]  /*1270*/  LDC.64 R96, c[0x0][0x5c8] ;  /* 0x00017200ff607b82 */ /* 0x000ee20000000a00 */
[----:B------:R-:W-:Y:S01]  /*1280*/  LOP3.LUT R92, R98, 0x3, RZ, 0xc0, !PT ;  /* 0x00000003625c7812 */ /* 0x000fe200078ec0ff */
[----:B01----:R-:W-:Y:S01]  /*1290*/  IMAD.SHL.U32 R5, R6, 0x40, RZ ;  /* 0x0000004006057824 */ /* 0x003fe200078e00ff */
[----:B------:R-:W-:Y:S01]  /*12a0*/  LOP3.LUT R0, R0, 0x7, RZ, 0xc0, !PT ;  /* 0x0000000700007812 */ /* 0x000fe200078ec0ff */
[----:B------:R-:W-:Y:S01]  /*12b0*/  ULEA.HI UR5, UR5, UR4, URZ, 0x7 ;  /* 0x0000000405057291 */ /* 0x000fe2000f8f383f */
[----:B------:R-:W-:Y:S01]  /*12c0*/  LOP3.LUT R11, R11, 0x30, RZ, 0xc0, !PT ;  /* 0x000000300b0b7812 */ /* 0x000fe200078ec0ff */
[----:B------:R-:W-:Y:S01]  /*12d0*/  IMAD R92, R92, -0x2, R3 ;  /* 0xfffffffe5c5c7824 */ /* 0x000fe200078e0203 */
[--C-:B------:R-:W-:Y:S01]  /*12e0*/  LOP3.LUT R88, R5, 0x40, R0.reuse, 0xe2, !PT ;  /* 0x0000004005587812 */ /* 0x100fe200078ee200 */
[----:B------:R-:W0:Y:S01]  /*12f0*/  LDC R100, c[0x0][0x600] ;  /* 0x00018000ff647b82 */ /* 0x000e220000000800 */
[----:B------:R-:W-:Y:S01]  /*1300*/  IADD3 R3, RZ, -R11, -R0 ;  /* 0x8000000bff037210 */ /* 0x000fe20007ffe800 */
[----:B------:R-:W-:Y:S01]  /*1310*/  IMAD.MOV.U32 R0, RZ, RZ, -0x1 ;  /* 0xffffffffff007424 */ /* 0x000fe200078e00ff */
[----:B------:R-:W-:Y:S01]  /*1320*/  USHF.R.S32.HI UR43, URZ, 0x7, UR5 ;  /* 0x000000073f2b7899 */ /* 0x000fe20008011405 */
[----:B------:R-:W-:Y:S01]  /*1330*/  IMAD.MOV.U32 R4, RZ, RZ, 0x1 ;  /* 0x00000001ff047424 */ /* 0x000fe200078e00ff */
[----:B------:R-:W-:Y:S01]  /*1340*/  LOP3.LUT R99, R98, 0x80, RZ, 0xc0, !PT ;  /* 0x0000008062637812 */ /* 0x000fe200078ec0ff */
[----:B------:R-:W-:Y:S01]  /*1350*/  IMAD R3, R6, -0x40, R3 ;  /* 0xffffffc006037824 */ /* 0x000fe200078e0203 */
[----:B------:R-:W-:Y:S01]  /*1360*/  UISETP.LT.AND UP0, UPT, UR43, 0x1, UPT ;  /* 0x000000012b00788c */ /* 0x000fe2000bf01270 */
[----:B--2---:R-:W-:Y:S01]  /*1370*/  SHF.L.U32 R0, R0, R93, RZ ;  /* 0x0000005d00007219 */ /* 0x004fe200000006ff */
[----:B------:R-:W-:Y:S01]  /*1380*/  ULDC UR4, c[0x0][0x284] ;  /* 0x0000a10000047ab9 */ /* 0x000fe20000000800 */
[----:B------:R-:W-:Y:S01]  /*1390*/  LOP3.LUT R88, R88, R11, RZ, 0xfc, !PT ;  /* 0x0000000b58587212 */ /* 0x000fe200078efcff */
[----:B------:R-:W-:Y:S01]  /*13a0*/  USEL UR44, UR43, 0x1, UP0 ;  /* 0x000000012b2c7887 */ /* 0x000fe20008000000 */
[----:B------:R-:W-:Y:S01]  /*13b0*/  SHF.L.U32 R93, R4, R93, RZ ;  /* 0x0000005d045d7219 */ /* 0x000fe200000006ff */
[----:B------:R-:W-:Y:S01]  /*13c0*/  IMAD.SHL.U32 R98, R98, 0x2, RZ ;  /* 0x0000000262627824 */ /* 0x000fe200078e00ff */
[----:B------:R-:W-:Y:S01]  /*13d0*/  LOP3.LUT R118, R18, 0x1, RZ, 0xfc, !PT ;  /* 0x0000000112767812 */ /* 0x000fe200078efcff */
[----:B------:R-:W-:Y:S01]  /*13e0*/  VIADD R102, R3, UR4 ;  /* 0x0000000403667c36 */ /* 0x000fe20008000000 */
[C-C-:B---3--:R-:W-:Y:S01]  /*13f0*/  SHF.L.U64.HI R94, R96.reuse, 0x7, R97.reuse ;  /* 0x00000007605e7819 */ /* 0x148fe20000010261 */
[----:B------:R-:W-:Y:S01]  /*1400*/  IMAD.MOV.U32 R89, RZ, RZ, RZ ;  /* 0x000000ffff597224 */ /* 0x000fe200078e00ff */
[C---:B------:R-:W-:Y:S01]  /*1410*/  SHF.L.U64.HI R95, R96.reuse, 0x3, R97 ;  /* 0x00000003605f7819 */ /* 0x040fe20000010261 */
[C---:B------:R-:W-:Y:S01]  /*1420*/  IMAD.SHL.U32 R97, R96.reuse, 0x80, RZ ;  /* 0x0000008060617824 */ /* 0x040fe200078e00ff */
[----:B------:R-:W-:Y:S01]  /*1430*/  SHF.R.U32.HI R99, RZ, 0x7, R99 ;  /* 0x00000007ff637819 */ /* 0x000fe20000011663 */
[----:B------:R-:W-:Y:S01]  /*1440*/  IMAD.SHL.U32 R96, R96, 0x8, RZ ;  /* 0x0000000860607824 */ /* 0x000fe200078e00ff */
[----:B------:R-:W-:Y:S01]  /*1450*/  LOP3.LUT R101, RZ, R0, RZ, 0x33, !PT ;  /* 0x00000000ff657212 */ /* 0x000fe200078e33ff */
[----:B------:R-:W-:Y:S01]  /*1460*/  UIADD3 UR44, UR43, -UR44, URZ ;  /* 0x8000002c2b2c7290 */ /* 0x000fe2000fffe03f */
[----:B0-----:R-:W-:Y:S01]  /*1470*/  VIADD R100, R100, 0xffffffff ;  /* 0xffffffff64647836 */ /* 0x001fe20000000000 */
[----:B------:R-:W-:Y:S01]  /*1480*/  UMOV UR40, URZ ;  /* 0x0000003f00287c82 */ /* 0x000fe20008000000 */
[----:B------:R-:W-:-:S09]  /*1490*/  UMOV UR42, URZ ;  /* 0x0000003f002a7c82 */ /* 0x000fd20008000000 */
.L_x_160:
[----:B0-----:R-:W0:Y:S01]  /*14a0*/  SHFL.IDX PT, R0, R99, RZ, 0x1f ;  /* 0x00001fff63007589 */ /* 0x001e2200000e0000 */
[----:B-1----:R-:W1:Y:S01]  /*14b0*/  S2UR UR7, SR_CgaCtaId ;  /* 0x00000000000779c3 */ /* 0x002e620000008800 */
[----:B------:R-:W-:Y:S01]  /*14c0*/  UMOV UR6, 0x400 ;  /* 0x0000040000067882 */ /* 0x000fe20000000000 */
[----:B0-----:R-:W-:Y:S01]  /*14d0*/  R2UR UR4, R0 ;  /* 0x00000000000472ca */ /* 0x001fe200000e0000 */
[----:B-1----:R-:W-:-:S12]  /*14e0*/  ULEA UR6, UR7, UR6, 0x18 ;  /* 0x0000000607067291 */ /* 0x002fd8000f8ec03f */
[----:B------:R-:W-:-:S04]  /*14f0*/  ULEA.HI UR5, UR4, UR4, URZ, 0x1 ;  /* 0x0000000404057291 */ /* 0x000fc8000f8f083f */
[----:B------:R-:W-:-:S04]  /*1500*/  ULOP3.LUT UR5, UR5, 0x7fffe, URZ, 0xc0, !UPT ;  /* 0x0007fffe05057892 */ /* 0x000fc8000f8ec03f */
[----:B------:R-:W-:-:S03]  /*1510*/  UIADD3 UR5, UR4, -UR5, URZ ;  /* 0x8000000504057290 */ /* 0x000fc6000fffe03f */
[----:B------:R-:W-:Y:S01]  /*1520*/  ULDC UR4, c[0x0][0x28c] ;  /* 0x0000a30000047ab9 */ /* 0x000fe20000000800 */
[----:B------:R-:W-:Y:S01]  /*1530*/  ULEA UR5, UR5, UR6, 0xd ;  /* 0x0000000605057291 */ /* 0x000fe2000f8e683f */
[----:B------:R-:W-:-:S03]  /*1540*/  ISETP.LT.AND P0, PT, RZ, UR4, PT ;  /* 0x00000004ff007c0c */ /* 0x000fc6000bf01270 */
[----:B------:R-:W-:-:S04]  /*1550*/  UIADD3 UR5, UR5, 0x100, URZ ;  /* 0x0000010005057890 */ /* 0x000fc8000fffe03f */
[----:B------:R-:W-:-:S04]  /*1560*/  USHF.R.U32.HI UR5, URZ, 0x4, UR5 ;  /* 0x000000043f057899 */ /* 0x000fc80008011605 */
[----:B------:R-:W-:-:S04]  /*1570*/  ULOP3.LUT UR5, UR5, 0x3fff, URZ, 0xc0, !UPT ;  /* 0x00003fff05057892 */ /* 0x000fc8000f8ec03f */
[----:B------:R-:W-:Y:S01]  /*1580*/  ULOP3.LUT UR45, UR5, 0x10000, URZ, 0xfc, !UPT ;  /* 0x00010000052d7892 */ /* 0x000fe2000f8efc3f */
[----:B--2345:R-:W-:Y:S11]  /*1590*/  @P0 BRA `(.L_x_17) ;  /* 0x0000000000400947 */ /* 0x03cff60003800000 */
[----:B------:R-:W-:Y:S01]  /*15a0*/  MOV R0, 0x0 ;  /* 0x0000000000007802 */ /* 0x000fe20000000f00 */
[----:B------:R-:W-:Y:S01]  /*15b0*/  ULDC.64 UR4, c[0x4][0x68] ;  /* 0x01001a0000047ab9 */ /* 0x000fe20000000a00 */
[----:B------:R-:W-:Y:S01]  /*15c0*/  ULDC.64 UR6, c[0x4][0x8] ;  /* 0x0100020000067ab9 */ /* 0x000fe20000000a00 */
[----:B------:R-:W-:Y:S01]  /*15d0*/  IMAD.U32 R4, RZ, RZ, UR4 ;  /* 0x00000004ff047e24 */ /* 0x000fe2000f8e00ff */
[----:B------:R0:W1:Y:S01]  /*15e0*/  LDC.64 R14, c[0x4][R0] ;  /* 0x01000000000e7b82 */ /* 0x0000620000000a00 */
[----:B------:R-:W-:Y:S01]  /*15f0*/  IMAD.U32 R5, RZ, RZ, UR5 ;  /* 0x00000005ff057e24 */ /* 0x000fe2000f8e00ff */
[----:B------:R-:W-:Y:S01]  /*1600*/  ULDC.64 UR4, c[0x4][0x70] ;  /* 0x01001c0000047ab9 */ /* 0x000fe20000000a00 */
[----:B------:R-:W-:Y:S02]  /*1610*/  IMAD.U32 R10, RZ, RZ, UR6 ;  /* 0x00000006ff0a7e24 */ /* 0x000fe4000f8e00ff */
[----:B------:R-:W-:Y:S02]  /*1620*/  IMAD.U32 R6, RZ, RZ, UR4 ;  /* 0x00000004ff067e24 */ /* 0x000fe4000f8e00ff */
[----:B------:R-:W-:-:S02]  /*1630*/  IMAD.U32 R7, RZ, RZ, UR5 ;  /* 0x00000005ff077e24 */ /* 0x000fc4000f8e00ff */
[----:B------:R-:W-:Y:S02]  /*1640*/  IMAD.U32 R11, RZ, RZ, UR7 ;  /* 0x00000007ff0b7e24 */ /* 0x000fe4000f8e00ff */
[----:B------:R-:W-:Y:S02]  /*1650*/  IMAD.MOV.U32 R8, RZ, RZ, 0x1e1 ;  /* 0x000001e1ff087424 */ /* 0x000fe400078e00ff */
[----:B------:R-:W-:Y:S02]  /*1660*/  IMAD.MOV.U32 R12, RZ, RZ, 0x1 ;  /* 0x00000001ff0c7424 */ /* 0x000fe400078e00ff */
[----:B0-----:R-:W-:-:S07]  /*1670*/  IMAD.MOV.U32 R13, RZ, RZ, RZ ;  /* 0x000000ffff0d7224 */ /* 0x001fce00078e00ff */
[----:B------:R-:W-:-:S07]  /*1680*/  LEPC R20, `(.L_x_17) ;  /* 0x000000001014794e */ /* 0x000fce0000000000 */
[----:B-1---5:R-:W-:Y:S05]  /*1690*/  CALL.ABS.NOINC R14 ;  /* 0x000000000e007343 */ /* 0x022fea0003c00000 */
.L_x_17:
[----:B------:R-:W-:-:S13]  /*16a0*/  ISETP.NE.AND P0, PT, R118, 0x3, PT ;  /* 0x000000037600780c */ /* 0x000fda0003f05270 */
[----:B------:R-:W-:Y:S05]  /*16b0*/  @!P0 BRA `(.L_x_18) ;  /* 0x0000000000048947 */ /* 0x000fea0003800000 */
[----:B------:R-:W-:Y:S01]  /*16c0*/  BPT.TRAP 0x1 ;  /* 0x000000040000795c */ /* 0x000fe20000300000 */
.L_x_18:
[----:B------:R-:W0:Y:S01]  /*16d0*/  S2UR UR5, SR_CgaCtaId ;  /* 0x00000000000579c3 */ /* 0x000e220000008800 */
[----:B------:R-:W-:Y:S01]  /*16e0*/  UMOV UR4, 0x400 ;  /* 0x0000040000047882 */ /* 0x000fe20000000000 */
[----:B------:R-:W-:Y:S02]  /*16f0*/  IMAD.U32 R0, RZ, RZ, UR40 ;  /* 0x00000028ff007e24 */ /* 0x000fe4000f8e00ff */
[----:B------:R-:W-:-:S03]  /*1700*/  IMAD.U32 R3, RZ, RZ, UR42 ;  /* 0x0000002aff037e24 */ /* 0x000fc6000f8e00ff */
[----:B------:R-:W-:Y:S01]  /*1710*/  SHF.L.U32 R0, R0, 0x1f, RZ ;  /* 0x0000001f00007819 */ /* 0x000fe200000006ff */
[----:B0-----:R-:W-:-:S06]  /*1720*/  ULEA UR4, UR5, UR4, 0x18 ;  /* 0x0000000405047291 */ /* 0x001fcc000f8ec03f */
[----:B------:R-:W-:-:S04]  /*1730*/  IMAD.U32 R6, RZ, RZ, UR4 ;  /* 0x00000004ff067e24 */ /* 0x000fc8000f8e00ff */
[----:B------:R-:W-:-:S04]  /*1740*/  IMAD R3, R3, 0x8, R6 ;  /* 0x0000000803037824 */ /* 0x000fc800078e0206 */
[----:B------:R0:W1:Y:S01]  /*1750*/  SYNCS.PHASECHK.TRANS64.TRYWAIT P1, [R3+URZ], R0 ;  /* 0x00000000030075a7 */ /* 0x000062000802017f */
[----:B------:R-:W-:Y:S05]  /*1760*/  @!P0 BRA `(.L_x_19) ;  /* 0x0000000000048947 */ /* 0x000fea0003800000 */
[----:B------:R-:W-:Y:S01]  /*1770*/  BPT.TRAP 0x1 ;  /* 0x000000040000795c */ /* 0x000fe20000300000 */
.L_x_19:
[----:B------:R-:W-:-:S05]  /*1780*/  IMAD.U32 R4, RZ, RZ, UR44 ;  /* 0x0000002cff047e24 */ /* 0x000fca000f8e00ff */
[----:B------:R-:W-:Y:S01]  /*1790*/  ISETP.GE.AND P2, PT, R4, 0x1, PT ;  /* 0x000000010400780c */ /* 0x000fe20003f46270 */
[----:B-1----:R-:W-:-:S12]  /*17a0*/  @P1 BRA `(.L_x_20) ;  /* 0x0000000000081947 */ /* 0x002fd80003800000 */
[----:B------:R-:W1:Y:S02]  /*17b0*/  SYNCS.PHASECHK.TRANS64.TRYWAIT P1, [R3+URZ], R0 ;  /* 0x00000000030075a7 */ /* 0x000e64000802017f */
[----:B-1----:R-:W-:Y:S05]  /*17c0*/  @!P1 BRA `(.L_x_21) ;  /* 0x00000078008c9947 */ /* 0x002fea0003800000 */
.L_x_20:
[----:B------:R-:W-:Y:S05]  /*17d0*/  WARPSYNC.ALL ;  /* 0x0000000000007948 */ /* 0x000fea0003800000 */
[----:B------:R-:W-:Y:S01]  /*17e0*/  R2UR UR4, R6 ;  /* 0x00000000060472ca */ /* 0x000fe200000e0000 */
[----:B------:R-:W-:Y:S01]  /*17f0*/  ULEA UR8, UR42, UR45, 0xc ;  /* 0x0000002d2a087291 */ /* 0x000fe2000f8e603f */
[----:B------:R-:W-:Y:S01]  /*1800*/  WARPGROUP.ARRIVE ;  /* 0x00000000000079c5 */ /* 0x000fe20000000000 */
[----:B------:R-:W-:Y:S01]  /*1810*/  UMOV UR9, 0x40000040 ;  /* 0x4000004000097882 */ /* 0x000fe20000000000 */
[----:B------:R-:W-:Y:S01]  /*1820*/  UMOV UR11, 0x40000040 ;  /* 0x40000040000b7882 */ /* 0x000fe20000000000 */
[----:B------:R-:W-:Y:S01]  /*1830*/  UIADD3 UR12, UR8, 0x400, URZ ;  /* 0x00000400080c7890 */ /* 0x000fe2000fffe03f */
[----:B------:R-:W-:Y:S01]  /*1840*/  UMOV UR15, UR11 ;  /* 0x0000000b000f7c82 */ /* 0x000fe20008000000 */
[----:B------:R-:W-:Y:S01]  /*1850*/  UMOV UR13, 0x40000040 ;  /* 0x40000040000d7882 */ /* 0x000fe20000000000 */
[----:B------:R-:W-:-:S05]  /*1860*/  UIADD3 UR5, UR8, 0x402, URZ ;  /* 0x0000040208057890 */ /* 0x000fca000fffe03f */
[----:B------:R-:W-:-:S04]  /*1870*/  UIADD3 UR4, UR4, 0x20100, URZ ;  /* 0x0002010004047890 */ /* 0x000fc8000fffe03f */
[----:B------:R-:W-:-:S04]  /*1880*/  USHF.R.U32.HI UR4, URZ, 0x4, UR4 ;  /* 0x000000043f047899 */ /* 0x000fc80008011604 */
[----:B------:R-:W-:-:S04]  /*1890*/  ULOP3.LUT UR4, UR4, 0x3fff, URZ, 0xc0, !UPT ;  /* 0x00003fff04047892 */ /* 0x000fc8000f8ec03f */
[----:B------:R-:W-:-:S04]  /*18a0*/  ULOP3.LUT UR4, UR4, 0x10000, URZ, 0xfc, !UPT ;  /* 0x0001000004047892 */ /* 0x000fc8000f8efc3f */
[----:B------:R-:W-:-:S07]  /*18b0*/  ULEA UR6, UR42, UR4, 0xa ;  /* 0x000000042a067291 */ /* 0x000fce000f8e503f */
[----:B------:R-:W-:Y:S02]  /*18c0*/  UMOV UR10, UR6 ;  /* 0x00000006000a7c82 */ /* 0x000fe40008000000 */
[----:B------:R-:W-:Y:S01]  /*18d0*/  HGMMA.64x64x16.F32.BF16 R56, gdesc[UR8], RZ, !UPT, gsb0 ;  /* 0x00e00000083879f0 */ /* 0x000fe2000c0018ff */
[----:B------:R-:W-:Y:S01]  /*18e0*/  UMOV UR14, UR10 ;  /* 0x0000000a000e7c82 */ /* 0x000fe20008000000 */
[----:B------:R-:W-:Y:S01]  /*18f0*/  UIADD3 UR10, UR6, 0x206, URZ ;  /* 0x00000206060a7890 */ /* 0x000fe2000fffe03f */
[----:B------:R-:W-:Y:S01]  /*1900*/  UMOV UR9, 0x40000040 ;  /* 0x4000004000097882 */ /* 0x000fe20000000000 */
[----:B------:R-:W-:Y:S01]  /*1910*/  UMOV UR11, 0x40000040 ;  /* 0x40000040000b7882 */ /* 0x000fe20000000000 */
[----:B------:R-:W-:Y:S02]  /*1920*/  WARPGROUP.DEPBAR.LE gsb0, 0x0 ;  /* 0x00008000000079c5 */ /* 0x000fe40000010000 */
[----:B------:R-:W-:-:S06]  /*1930*/  WARPGROUP.ARRIVE ;  /* 0x00000000000079c5 */ /* 0x000fcc0000000000 */
[----:B------:R-:W-:Y:S01]  /*1940*/  HGMMA.64x64x16.F32.BF16 R24, gdesc[UR12], RZ, !UPT, gsb0 ;  /* 0x00e000000c1879f0 */ /* 0x000fe2000c0018ff */
[----:B------:R-:W-:Y:S02]  /*1950*/  UIADD3 UR12, UR8, 0x2, URZ ;  /* 0x00000002080c7890 */ /* 0x000fe4000fffe03f */
[----:B------:R-:W-:Y:S01]  /*1960*/  UIADD3 UR14, UR6, 0x2, URZ ;  /* 0x00000002060e7890 */ /* 0x000fe2000fffe03f */
[----:B------:R-:W-:Y:S01]  /*1970*/  UMOV UR13, 0x40000040 ;  /* 0x40000040000d7882 */ /* 0x000fe20000000000 */
[----:B------:R-:W-:Y:S01]  /*1980*/  UMOV UR15, 0x40000040 ;  /* 0x40000040000f7882 */ /* 0x000fe20000000000 */
[----:B------:R-:W-:Y:S02]  /*1990*/  WARPGROUP.DEPBAR.LE gsb0, 0x0 ;  /* 0x00008000000079c5 */ /* 0x000fe40000010000 */
[----:B------:R-:W-:-:S06]  /*19a0*/  WARPGROUP.ARRIVE ;  /* 0x00000000000079c5 */ /* 0x000fcc0000000000 */
[----:B------:R-:W-:Y:S01]  /*19b0*/  HGMMA.64x64x16.F32.BF16 R56, gdesc[UR12], R56, gsb0 ;  /* 0x00e000000c3879f0 */ /* 0x000fe20008001838 */
[----:B------:R-:W-:Y:S01]  /*19c0*/  UMOV UR12, UR5 ;  /* 0x00000005000c7c82 */ /* 0x000fe20008000000 */
[----:B------:R-:W-:Y:S01]  /*19d0*/  UMOV UR13, 0x40000040 ;  /* 0x40000040000d7882 */ /* 0x000fe20000000000 */
[----:B------:R-:W-:Y:S01]  /*19e0*/  UIADD3 UR5, UR8, 0x404, URZ ;  /* 0x0000040408057890 */ /* 0x000fe2000fffe03f */
[----:B------:R-:W-:Y:S02]  /*19f0*/  WARPGROUP.DEPBAR.LE gsb0, 0x0 ;  /* 0x00008000000079c5 */ /* 0x000fe40000010000 */
[----:B------:R-:W-:-:S06]  /*1a00*/  WARPGROUP.ARRIVE ;  /* 0x00000000000079c5 */ /* 0x000fcc0000000000 */
[----:B------:R-:W-:Y:S01]  /*1a10*/  HGMMA.64x64x16.F32.BF16 R24, gdesc[UR12], R24, gsb0 ;  /* 0x00e000000c1879f0 */ /* 0x000fe20008001818 */
        /* <DEDUP_REMOVED lines=56> */
[----:B------:R-:W-:Y:S01]  /*1da0*/  UIADD3 UR6, UR8, 0xc06, URZ ;  /* 0x00000c0608067890 */ /* 0x000fe2000fffe03f */
[----:B------:R-:W-:Y:S02]  /*1db0*/  WARPGROUP.DEPBAR.LE gsb0, 0x0 ;  /* 0x00008000000079c5 */ /* 0x000fe40000010000 */
[----:B------:R-:W-:-:S06]  /*1dc0*/  WARPGROUP.ARRIVE ;  /* 0x00000000000079c5 */ /* 0x000fcc0000000000 */
[----:B------:R-:W-:Y:S01]  /*1dd0*/  HGMMA.64x64x16.F32.BF16 R56, gdesc[UR12], R56, gsb0 ;  /* 0x00e000000c3879f0 */ /* 0x000fe20008001838 */
[----:B------:R-:W-:Y:S01]  /*1de0*/  UMOV UR12, UR5 ;  /* 0x00000005000c7c82 */ /* 0x000fe20008000000 */
[----:B------:R-:W-:Y:S01]  /*1df0*/  UMOV UR13, 0x40000040 ;  /* 0x40000040000d7882 */ /* 0x000fe20000000000 */
[----:B------:R-:W-:-:S07]  /*1e00*/  UIADD3 UR5, UR8, 0x806, URZ ;  /* 0x0000080608057890 */ /* 0x000fce000fffe03f */
[----:B------:R-:W-:Y:S01]  /*1e10*/  UMOV UR8, UR5 ;  /* 0x0000000500087c82 */ /* 0x000fe20008000000 */
[----:B------:R-:W-:Y:S02]  /*1e20*/  WARPGROUP.DEPBAR.LE gsb0, 0x0 ;  /* 0x00008000000079c5 */ /* 0x000fe40000010000 */
[----:B------:R-:W-:-:S06]  /*1e30*/  WARPGROUP.ARRIVE ;  /* 0x00000000000079c5 */ /* 0x000fcc0000000000 */
[----:B------:R-:W-:Y:S03]  /*1e40*/  HGMMA.64x64x16.F32.BF16 R24, gdesc[UR12], R24, gsb0 ;  /* 0x00e000000c1879f0 */ /* 0x000fe60008001818 */
[----:B------:R-:W-:Y:S02]  /*1e50*/  WARPGROUP.DEPBAR.LE gsb0, 0x0 ;  /* 0x00008000000079c5 */ /* 0x000fe40000010000 */
[----:B------:R-:W-:-:S06]  /*1e60*/  WARPGROUP.ARRIVE ;  /* 0x00000000000079c5 */ /* 0x000fcc0000000000 */
[----:B------:R-:W-:Y:S01]  /*1e70*/  HGMMA.64x64x16.F32.BF16 R56, gdesc[UR8], R56, gsb0 ;  /* 0x00e00000083879f0 */ /* 0x000fe20008001838 */
[----:B------:R-:W-:Y:S01]  /*1e80*/  UMOV UR8, UR6 ;  /* 0x0000000600087c82 */ /* 0x000fe20008000000 */
[----:B------:R-:W-:Y:S01]  /*1e90*/  UMOV UR9, 0x40000040 ;  /* 0x4000004000097882 */ /* 0x000fe20000000000 */
[----:B------:R-:W-:Y:S02]  /*1ea0*/  WARPGROUP.DEPBAR.LE gsb0, 0x0 ;  /* 0x00008000000079c5 */ /* 0x000fe40000010000 */
[----:B------:R-:W-:-:S06]  /*1eb0*/  WARPGROUP.ARRIVE ;  /* 0x00000000000079c5 */ /* 0x000fcc0000000000 */
[----:B------:R-:W-:Y:S03]  /*1ec0*/  HGMMA.64x64x16.F32.BF16 R24, gdesc[UR8], R24, gsb0 ;  /* 0x00e00000081879f0 */ /* 0x000fe60008001818 */
[----:B------:R-:W-:Y:S02]  /*1ed0*/  WARPGROUP.DEPBAR.LE gsb0, 0x0 ;  /* 0x00008000000079c5 */ /* 0x000fe40000010000 */
[----:B------:R-:W-:Y:S05]  /*1ee0*/  @!P2 BRA `(.L_x_22) ;  /* 0x000000080058a947 */ /* 0x000fea0003800000 */
[----:B------:R-:W-:Y:S01]  /*1ef0*/  UIADD3 UR5, UR42, 0x1, URZ ;  /* 0x000000012a057890 */ /* 0x000fe2000fffe03f */
[----:B01----:R-:W-:Y:S02]  /*1f00*/  IMAD.U32 R0, RZ, RZ, UR44 ;  /* 0x0000002cff007e24 */ /* 0x003fe4000f8e00ff */
[----:B------:R-:W-:Y:S01]  /*1f10*/  IMAD.U32 R3, RZ, RZ, UR42 ;  /* 0x0000002aff037e24 */ /* 0x000fe2000f8e00ff */
[----:B------:R-:W-:-:S04]  /*1f20*/  UISETP.NE.AND UP0, UPT, UR5, 0x2, UPT ;  /* 0x000000020500788c */ /* 0x000fc8000bf05270 */
[----:B------:R-:W-:Y:S02]  /*1f30*/  USEL UR6, URZ, 0x1, UP0 ;  /* 0x000000013f067887 */ /* 0x000fe40008000000 */
[----:B------:R-:W-:Y:S02]  /*1f40*/  USEL UR5, UR5, URZ, UP0 ;  /* 0x0000003f05057287 */ /* 0x000fe40008000000 */
[----:B------:R-:W-:-:S06]  /*1f50*/  ULOP3.LUT UR6, UR40, UR6, URZ, 0x3c, !UPT ;  /* 0x0000000628067292 */ /* 0x000fcc000f8e3c3f */
[----:B------:R-:W-:-:S07]  /*1f60*/  IMAD.U32 R7, RZ, RZ, UR6 ;  /* 0x00000006ff077e24 */ /* 0x000fce000f8e00ff */
.L_x_29:
[----:B------:R-:W-:Y:S05]  /*1f70*/  @!P0 BRA `(.L_x_23) ;  /* 0x0000000000048947 */ /* 0x000fea0003800000 */
[----:B------:R-:W-:Y:S01]  /*1f80*/  BPT.TRAP 0x1 ;  /* 0x000000040000795c */ /* 0x000fe20000300000 */
.L_x_23:
[----:B------:R-:W0:Y:S01]  /*1f90*/  S2UR UR7, SR_CgaCtaId ;  /* 0x00000000000779c3 */ /* 0x000e220000008800 */
[----:B------:R-:W-:Y:S01]  /*1fa0*/  UMOV UR6, 0x400 ;  /* 0x0000040000067882 */ /* 0x000fe20000000000 */
[----:B------:R-:W-:Y:S01]  /*1fb0*/  IMAD.U32 R5, RZ, RZ, UR5 ;  /* 0x00000005ff057e24 */ /* 0x000fe2000f8e00ff */
[----:B------:R-:W-:Y:S01]  /*1fc0*/  SHF.L.U32 R4, R7, 0x1f, RZ ;  /* 0x0000001f07047819 */ /* 0x000fe200000006ff */
[----:B0-----:R-:W-:-:S06]  /*1fd0*/  ULEA UR6, UR7, UR6, 0x18 ;  /* 0x0000000607067291 */ /* 0x001fcc000f8ec03f */
[----:B------:R-:W-:-:S04]  /*1fe0*/  IMAD.U32 R6, RZ, RZ, UR6 ;  /* 0x00000006ff067e24 */ /* 0x000fc8000f8e00ff */
[----:B------:R-:W-:-:S04]  /*1ff0*/  IMAD R5, R5, 0x8, R6 ;  /* 0x0000000805057824 */ /* 0x000fc800078e0206 */
[----:B------:R0:W1:Y:S01]  /*2000*/  SYNCS.PHASECHK.TRANS64.TRYWAIT P1, [R5+URZ], R4 ;  /* 0x00000004050075a7 */ /* 0x000062000802017f */
[----:B------:R-:W-:Y:S05]  /*2010*/  @!P0 BRA `(.L_x_24) ;  /* 0x0000000000048947 */ /* 0x000fea0003800000 */
[----:B------:R-:W-:Y:S01]  /*2020*/  BPT.TRAP 0x1 ;  /* 0x000000040000795c */ /* 0x000fe20000300000 */
.L_x_24:
[----:B-1----:R-:W-:Y:S05]  /*2030*/  @P1 BRA `(.L_x_25) ;  /* 0x0000000000081947 */ /* 0x002fea0003800000 */
[----:B------:R-:W1:Y:S02]  /*2040*/  SYNCS.PHASECHK.TRANS64.TRYWAIT P1, [R5+URZ], R4 ;  /* 0x00000004050075a7 */ /* 0x000e64000802017f */
[----:B-1----:R-:W-:Y:S05]  /*2050*/  @!P1 BRA `(.L_x_26) ;  /* 0x00000070007c9947 */ /* 0x002fea0003800000 */
.L_x_25:
[----:B------:R-:W-:Y:S01]  /*2060*/  ULEA UR8, UR5, UR4, 0xa ;  /* 0x0000000405087291 */ /* 0x000fe2000f8e503f */
[----:B------:R-:W-:Y:S01]  /*2070*/  WARPGROUP.ARRIVE ;  /* 0x00000000000079c5 */ /* 0x000fe20000000000 */
[----:B------:R-:W-:Y:S01]  /*2080*/  ULEA UR6, UR5, UR45, 0xc ;  /* 0x0000002d05067291 */ /* 0x000fe2000f8e603f */
[----:B------:R-:W-:Y:S01]  /*2090*/  UMOV UR15, 0x40000040 ;  /* 0x40000040000f7882 */ /* 0x000fe20000000000 */
[----:B------:R-:W-:Y:S02]  /*20a0*/  UMOV UR13, 0x40000040 ;  /* 0x40000040000d7882 */ /* 0x000fe40000000000 */
[----:B------:R-:W-:Y:S01]  /*20b0*/  UIADD3 UR7, UR6, 0x400, URZ ;  /* 0x0000040006077890 */ /* 0x000fe2000fffe03f */
[----:B------:R-:W-:Y:S02]  /*20c0*/  UMOV UR14, UR8 ;  /* 0x00000008000e7c82 */ /* 0x000fe40008000000 */
[----:B------:R-:W-:Y:S01]  /*20d0*/  UMOV UR12, UR6 ;  /* 0x00000006000c7c82 */ /* 0x000fe20008000000 */
[----:B------:R-:W-:Y:S01]  /*20e0*/  UIADD3 UR10, UR8, 0x206, URZ ;  /* 0x00000206080a7890 */ /* 0x000fe2000fffe03f */
[----:B------:R-:W-:Y:S01]  /*20f0*/  HGMMA.64x64x16.F32.BF16 R56, gdesc[UR12], R56, gsb0 ;  /* 0x00e000000c3879f0 */ /* 0x000fe20008001838 */
[----:B------:R-:W-:Y:S01]  /*2100*/  UMOV UR13, 0x40000040 ;  /* 0x40000040000d7882 */ /* 0x000fe20000000000 */
[----:B------:R-:W-:Y:S01]  /*2110*/  UMOV UR12, UR7 ;  /* 0x00000007000c7c82 */ /* 0x000fe20008000000 */
[----:B------:R-:W-:Y:S01]  /*2120*/  UIADD3 UR7, UR6, 0x402, URZ ;  /* 0x0000040206077890 */ /* 0x000fe2000fffe03f */
[----:B------:R-:W-:Y:S01]  /*2130*/  UMOV UR11, 0x40000040 ;  /* 0x40000040000b7882 */ /* 0x000fe20000000000 */
[----:B------:R-:W-:Y:S01]  /*2140*/  UMOV UR9, 0x40000040 ;  /* 0x4000004000097882 */ /* 0x000fe20000000000 */
[----:B------:R-:W-:-:S02]  /*2150*/  WARPGROUP.DEPBAR.LE gsb0, 0x0 ;  /* 0x00008000000079c5 */ /* 0x000fc40000010000 */
        /* <DEDUP_REMOVED lines=71> */
[----:B------:R-:W-:Y:S02]  /*25d0*/  UIADD3 UR8, UR6, 0x806, URZ ;  /* 0x0000080606087890 */ /* 0x000fe4000fffe03f */
[----:B------:R-:W-:Y:S01]  /*25e0*/  UIADD3 UR6, UR6, 0xc06, URZ ;  /* 0x00000c0606067890 */ /* 0x000fe2000fffe03f */
        /* <DEDUP_REMOVED lines=18> */
[----:B------:R-:W-:Y:S01]  /*2710*/  BPT.TRAP 0x1 ;  /* 0x000000040000795c */ /* 0x000fe20000300000 */
.L_x_27:
[----:B------:R-:W-:-:S13]  /*2720*/  ISETP.NE.AND P1, PT, R22, RZ, PT ;  /* 0x000000ff1600720c */ /* 0x000fda0003f25270 */
[----:B01----:R-:W-:-:S04]  /*2730*/  @P1 IMAD R4, R3, 0x8, R6 ;  /* 0x0000000803041824 */ /* 0x003fc800078e0206 */
[----:B------:R-:W-:-:S05]  /*2740*/  @P1 VIADD R4, R4, 0x10 ;  /* 0x0000001004041836 */ /* 0x000fca0000000000 */
[----:B------:R-:W-:-:S04]  /*2750*/  @P1 PRMT R4, R19, 0x654, R4 ;  /* 0x0000065413041816 */ /* 0x000fc80000000004 */
[----:B------:R0:W-:Y:S01]  /*2760*/  @P1 SYNCS.ARRIVE.TRANS64.RED.A1T0 RZ, [R4+URZ], RZ ;  /* 0x000000ff04ff19a7 */ /* 0x0001e2000810043f */
[----:B------:R-:W-:-:S13]  /*2770*/  ISETP.GT.U32.AND P1, PT, R18, 0x1, PT ;  /* 0x000000011200780c */ /* 0x000fda0003f24070 */
[----:B0-----:R-:W-:Y:S05]  /*2780*/  @P1 BRA `(.L_x_28) ;  /* 0x0000000000041947 */ /* 0x001fea0003800000 */
[----:B------:R-:W-:Y:S01]  /*2790*/  BPT.TRAP 0x1 ;  /* 0x000000040000795c */ /* 0x000fe20000300000 */
.L_x_28:
[----:B------:R-:W-:Y:S01]  /*27a0*/  UIADD3 UR5, UR5, 0x1, URZ ;  /* 0x0000000105057890 */ /* 0x000fe2000fffe03f */
[C---:B------:R-:W-:Y:S01]  /*27b0*/  ISETP.GT.AND P2, PT, R0.reuse, 0x1, PT ;  /* 0x000000010000780c */ /* 0x040fe20003f44270 */
[----:B------:R-:W-:Y:S02]  /*27c0*/  VIADD R3, R3, 0x1 ;  /* 0x0000000103037836 */ /* 0x000fe40000000000 */
[----:B------:R-:W-:Y:S01]  /*27d0*/  UISETP.NE.AND UP0, UPT, UR5, 0x2, UPT ;  /* 0x000000020500788c */ /* 0x000fe2000bf05270 */
[----:B------:R-:W-:Y:S02]  /*27e0*/  VIADD R0, R0, 0xffffffff ;  /* 0xffffffff00007836 */ /* 0x000fe40000000000 */
[C---:B------:R-:W-:Y:S01]  /*27f0*/  ISETP.NE.AND P1, PT, R3.reuse, 0x2, PT ;  /* 0x000000020300780c */ /* 0x040fe20003f25270 */
[----:B------:R-:W-:Y:S02]  /*2800*/  USEL UR6, URZ, 0x1, UP0 ;  /* 0x000000013f067887 */ /* 0x000fe40008000000 */
[----:B------:R-:W-:Y:S01]  /*2810*/  USEL UR5, UR5, URZ, UP0 ;  /* 0x0000003f05057287 */ /* 0x000fe20008000000 */
[----:B------:R-:W-:-:S03]  /*2820*/  SEL R3, R3, RZ, P1 ;  /* 0x000000ff03037207 */ /* 0x000fc60000800000 */
[----:B------:R-:W-:Y:S01]  /*2830*/  LOP3.LUT R7, R7, UR6, RZ, 0x3c, !PT ;  /* 0x0000000607077c12 */ /* 0x000fe2000f8e3cff */
[----:B------:R-:W-:Y:S07]  /*2840*/  @P2 BRA `(.L_x_29) ;  /* 0xfffffff400c82947 */ /* 0x000fee000383ffff */
.L_x_22:
[----:B01----:R-:W0:Y:S02]  /*2850*/  LDC R0, c[0x0][0x28c] ;  /* 0x0000a300ff007b82 */ /* 0x003e240000000800 */
[----:B0-----:R-:W-:-:S13]  /*2860*/  ISETP.GE.AND P1, PT, R0, 0x1, PT ;  /* 0x000000010000780c */ /* 0x001fda0003f26270 */
[----:B------:R-:W-:Y:S05]  /*2870*/  @!P1 BRA `(.L_x_30) ;  /* 0x0000000000389947 */ /* 0x000fea0003800000 */
[----:B------:R-:W-:Y:S05]  /*2880*/  @!P0 BRA `(.L_x_31) ;  /* 0x0000000000048947 */ /* 0x000fea0003800000 */
[----:B------:R-:W-:Y:S01]  /*2890*/  BPT.TRAP 0x1 ;  /* 0x000000040000795c */ /* 0x000fe20000300000 */
.L_x_31:
[----:B------:R-:W-:-:S13]  /*28a0*/  ISETP.NE.AND P0, PT, R22, RZ, PT ;  /* 0x000000ff1600720c */ /* 0x000fda0003f05270 */
[----:B------:R-:W-:-:S05]  /*28b0*/  VOTEU.ANY UP0, P0 ;  /* 0x00000000003f7886 */ /* 0x000fca0000000100 */
[----:B------:R-:W-:-:S06]  /*28c0*/  @UP0 UIADD3 UR4, UR44, UR42, URZ ;  /* 0x0000002a2c040290 */ /* 0x000fcc000fffe03f */
[----:B------:R-:W-:-:S04]  /*28d0*/  IMAD.U32 R0, RZ, RZ, UR4 ;  /* 0x00000004ff007e24 */ /* 0x000fc8000f8e00ff */
[----:B------:R-:W-:-:S05]  /*28e0*/  @P0 IMAD.SHL.U32 R0, R0, 0x8, RZ ;  /* 0x0000000800000824 */ /* 0x000fca00078e00ff */
[----:B------:R-:W-:-:S04]  /*28f0*/  @P0 LOP3.LUT R0, R0, 0x8, RZ, 0xc0, !PT ;  /* 0x0000000800000812 */ /* 0x000fc800078ec0ff */
[----:B------:R-:W-:-:S04]  /*2900*/  @P0 IADD3 R0, R6, 0x10, R0 ;  /* 0x0000001006000810 */ /* 0x000fc80007ffe000 */
[----:B------:R-:W-:-:S04]  /*2910*/  @P0 PRMT R0, R19, 0x654, R0 ;  /* 0x0000065413000816 */ /* 0x000fc80000000000 */
[----:B------:R0:W-:Y:S01]  /*2920*/  @P0 SYNCS.ARRIVE.TRANS64.RED.A1T0 RZ, [R0+URZ], RZ ;  /* 0x000000ff00ff09a7 */ /* 0x0001e2000810043f */
[----:B------:R-:W-:-:S13]  /*2930*/  ISETP.GT.U32.AND P0, PT, R18, 0x1, PT ;  /* 0x000000011200780c */ /* 0x000fda0003f04070 */
[----:B0-----:R-:W-:Y:S05]  /*2940*/  @P0 BRA `(.L_x_30) ;  /* 0x0000000000040947 */ /* 0x001fea0003800000 */
[----:B------:R-:W-:Y:S01]  /*2950*/  BPT.TRAP 0x1 ;  /* 0x000000040000795c */ /* 0x000fe20000300000 */
.L_x_30:
[----:B------:R-:W-:Y:S01]  /*2960*/  IMAD.SHL.U32 R103, R103, 0x40, RZ ;  /* 0x0000004067677824 */ /* 0x000fe200078e00ff */
[----:B------:R-:W-:Y:S01]  /*2970*/  ULDC UR6, c[0x0][0x288] ;  /* 0x0000a20000067ab9 */ /* 0x000fe20000000800 */
[----:B------:R-:W-:Y:S01]  /*2980*/  SHF.R.S32.HI R21, RZ, 0x1f, R23 ;  /* 0x0000001fff157819 */ /* 0x000fe20000011417 */
[----:B------:R-:W-:Y:S01]  /*2990*/  IMAD.SHL.U32 R3, R111, 0x100, RZ ;  /* 0x000001006f037824 */ /* 0x000fe200078e00ff */
[----:B------:R-:W-:Y:S01]  /*29a0*/  ULDC.64 UR4, c[0x0][0x5d0] ;  /* 0x0001740000047ab9 */ /* 0x000fe20000000a00 */
[----:B------:R-:W-:Y:S01]  /*29b0*/  LOP3.LUT R10, R103, 0x6, R98, 0xf8, !PT ;  /* 0x00000006670a7812 */ /* 0x000fe200078ef862 */
[----:B------:R-:W-:Y:S01]  /*29c0*/  IMAD.WIDE R110, R111, 0x100, R88 ;  /* 0x000001006f6e7825 */ /* 0x000fe200078e0258 */
[----:B------:R-:W-:Y:S01]  /*29d0*/  ISETP.GE.AND P0, PT, R103, UR6, PT ;  /* 0x0000000667007c0c */ /* 0x000fe2000bf06270 */
[----:B------:R-:W-:Y:S01]  /*29e0*/  ULDC UR6, c[0x0][0x284] ;  /* 0x0000a10000067ab9 */ /* 0x000fe20000000800 */
[----:B------:R-:W-:Y:S01]  /*29f0*/  SHF.R.S32.HI R11, RZ, 0x1f, R10 ;  /* 0x0000001fff0b7819 */ /* 0x000fe2000001140a */
[----:B------:R-:W-:Y:S01]  /*2a00*/  IMAD R0, R21, UR4, RZ ;  /* 0x0000000415007c24 */ /* 0x000fe2000f8e02ff */
[----:B------:R-:W-:-:S03]  /*2a10*/  ISETP.GE.OR P0, PT, R3, UR6, P0 ;  /* 0x0000000603007c0c */ /* 0x000fc60008706670 */
[C---:B------:R-:W-:Y:S02]  /*2a20*/  IMAD R7, R23.reuse, UR5, R0 ;  /* 0x0000000517077c24 */ /* 0x040fe4000f8e0200 */
[----:B------:R-:W-:Y:S01]  /*2a30*/  IMAD.WIDE.U32 R4, R23, UR4, R10 ;  /* 0x0000000417047c25 */ /* 0x000fe2000f8e000a */
[----:B------:R-:W-:-:S03]  /*2a40*/  ULDC.64 UR4, c[0x0][0x5c8] ;  /* 0x0001720000047ab9 */ /* 0x000fc60000000a00 */
[----:B------:R-:W-:Y:S02]  /*2a50*/  IMAD R9, R111, UR4, RZ ;  /* 0x000000046f097c24 */ /* 0x000fe4000f8e02ff */
[----:B------:R-:W-:Y:S02]  /*2a60*/  IMAD.IADD R5, R5, 0x1, R7 ;  /* 0x0000000105057824 */ /* 0x000fe400078e0207 */
[C---:B------:R-:W-:Y:S02]  /*2a70*/  IMAD R9, R110.reuse, UR5, R9 ;  /* 0x000000056e097c24 */ /* 0x040fe4000f8e0209 */
[----:B------:R-:W-:-:S04]  /*2a80*/  IMAD.WIDE.U32 R112, R110, UR4, R4 ;  /* 0x000000046e707c25 */ /* 0x000fc8000f8e0004 */
[----:B------:R-:W-:Y:S01]  /*2a90*/  IMAD.MOV.U32 R0, RZ, RZ, -0x1 ;  /* 0xffffffffff007424 */ /* 0x000fe200078e00ff */
[----:B------:R-:W-:Y:S06]  /*2aa0*/  @P0 BRA `(.L_x_32) ;  /* 0x0000004800980947 */ /* 0x000fec0003800000 */
[----:B-----5:R-:W-:Y:S01]  /*2ab0*/  FSETP.NEU.AND P1, PT, R91, RZ, PT ;  /* 0x000000ff5b00720b */ /* 0x020fe20003f2d000 */
[----:B------:R-:W-:Y:S01]  /*2ac0*/  IMAD.IADD R4, R92, 0x1, -R103 ;  /* 0x000000015c047824 */ /* 0x000fe200078e0a67 */
[----:B------:R-:W-:Y:S01]  /*2ad0*/  BSSY B0, `(.L_x_32) ;  /* 0x00004a3000007945 */ /* 0x000fe20003800000 */
[----:B------:R-:W-:Y:S02]  /*2ae0*/  IMAD.IADD R3, R102, 0x1, -R3 ;  /* 0x0000000166037824 */ /* 0x000fe400078e0a03 */
[----:B------:R-:W-:Y:S01]  /*2af0*/  IMAD.IADD R115, R113, 0x1, R9 ;  /* 0x0000000171737824 */ /* 0x000fe200078e0209 */
[----:B------:R-:W-:-:S04]  /*2b00*/  ISETP.GT.AND P6, PT, R4, RZ, PT ;  /* 0x000000ff0400720c */ /* 0x000fc80003fc4270 */
[----:B------:R-:W-:-:S03]  /*2b10*/  ISETP.GT.AND P0, PT, R3, RZ, P6 ;  /* 0x000000ff0300720c */ /* 0x000fc60003704270 */
[----:B------:R-:W-:Y:S10]  /*2b20*/  @!P1 BRA `(.L_x_33) ;  /* 0x0000003400089947 */ /* 0x000ff40003800000 */
[----:B------:R-:W0:Y:S01]  /*2b30*/  LDC.64 R14, c[0x0][0x5b8] ;  /* 0x00016e00ff0e7b82 */ /* 0x000e220000000a00 */
[----:B------:R-:W-:-:S07]  /*2b40*/  ULDC.64 UR4, c[0x0][0x5c0] ;  /* 0x0001700000047ab9 */ /* 0x000fce0000000a00 */
[----:B------:R-:W1:Y:S08]  /*2b50*/  LDC.64 R108, c[0x0][0x5b0] ;  /* 0x00016c00ff6c7b82 */ /* 0x000e700000000a00 */
[----:B------:R-:W2:Y:S01]  /*2b60*/  LDC.64 R12, c[0x0][0x5a8] ;  /* 0x00016a00ff0c7b82 */ /* 0x000ea20000000a00 */
[-C--:B0-----:R-:W-:Y:S02]  /*2b70*/  IMAD R6, R21, R14.reuse, RZ ;  /* 0x0000000e15067224 */ /* 0x081fe400078e02ff */
[----:B------:R-:W-:-:S04]  /*2b80*/  IMAD.WIDE.U32 R106, R23, R14, R10 ;  /* 0x0000000e176a7225 */ /* 0x000fc800078e000a */
[----:B------:R-:W-:Y:S02]  /*2b90*/  IMAD R103, R23, R15, R6 ;  /* 0x0000000f17677224 */ /* 0x000fe400078e0206 */
[-C--:B-1----:R-:W-:Y:S02]  /*2ba0*/  IMAD R5, R111, R108.reuse, RZ ;  /* 0x0000006c6f057224 */ /* 0x082fe400078e02ff */
[----:B------:R-:W-:Y:S02]  /*2bb0*/  IMAD.IADD R105, R107, 0x1, R103 ;  /* 0x000000016b697824 */ /* 0x000fe400078e0267 */
[----:B------:R-:W-:Y:S02]  /*2bc0*/  IMAD.MOV.U32 R104, RZ, RZ, R106 ;  /* 0x000000ffff687224 */ /* 0x000fe400078e006a */
[C---:B------:R-:W-:Y:S02]  /*2bd0*/  IMAD R113, R110.reuse, R109, R5 ;  /* 0x0000006d6e717224 */ /* 0x040fe400078e0205 */
[----:B------:R-:W-:-:S04]  /*2be0*/  IMAD.WIDE.U32 R6, R110, R108, R104 ;  /* 0x0000006c6e067225 */ /* 0x000fc800078e0068 */
[----:B------:R-:W-:Y:S01]  /*2bf0*/  IMAD.IADD R5, R7, 0x1, R113 ;  /* 0x0000000107057824 */ /* 0x000fe200078e0271 */
[----:B--2---:R-:W-:-:S04]  /*2c00*/  LEA R8, P1, R6, R12, 0x1 ;  /* 0x0000000c06087211 */ /* 0x004fc800078208ff */
[----:B------:R-:W-:-:S05]  /*2c10*/  LEA.HI.X R9, R6, R13, R5, 0x1, P1 ;  /* 0x0000000d06097211 */ /* 0x000fca00008f0c05 */
[----:B------:R0:W2:Y:S01]  /*2c20*/  @P0 LDG.E.LTC128B.U16 R5, desc[UR36][R8.64] ;  /* 0x0000002408050981 */ /* 0x0000a2000c1e1520 */
[----:B------:R-:W-:Y:S01]  /*2c30*/  ISETP.GT.AND P4, PT, R4, 0x1, PT ;  /* 0x000000010400780c */ /* 0x000fe20003f84270 */
[----:B------:R-:W-:Y:S01]  /*2c40*/  IMAD.WIDE.U32 R6, R110, R108, R10 ;  /* 0x0000006c6e067225 */ /* 0x000fe200078e000a */
[----:B------:R-:W-:Y:S02]  /*2c50*/  BSSY B1, `(.L_x_34) ;  /* 0x0000013000017945 */ /* 0x000fe40003800000 */
[----:B------:R-:W-:Y:S01]  /*2c60*/  P2R R119, PR, RZ, 0x10 ;  /* 0x00000010ff777803 */ /* 0x000fe20000000000 */
[----:B------:R-:W-:Y:S02]  /*2c70*/  IMAD.IADD R7, R113, 0x1, R7 ;  /* 0x0000000171077824 */ /* 0x000fe400078e0207 */
[----:B------:R-:W-:Y:S02]  /*2c80*/  IMAD.SHL.U32 R114, R108, 0x8, RZ ;  /* 0x000000086c727824 */ /* 0x000fe400078e00ff */
[----:B------:R-:W-:-:S04]  /*2c90*/  IMAD.WIDE.U32 R6, R23, R14, R6 ;  /* 0x0000000e17067225 */ /* 0x000fc800078e0006 */
[----:B------:R-:W-:Y:S01]  /*2ca0*/  IMAD.IADD R7, R103, 0x1, R7 ;  /* 0x0000000167077824 */ /* 0x000fe200078e0207 */
[----:B0-----:R-:W-:-:S04]  /*2cb0*/  LEA R8, P2, R6, R12, 0x1 ;  /* 0x0000000c06087211 */ /* 0x001fc800078408ff */
[----:B------:R-:W-:Y:S01]  /*2cc0*/  LEA.HI.X R9, R6, R13, R7, 0x1, P2 ;  /* 0x0000000d06097211 */ /* 0x000fe200010f0c07 */
[----:B--2---:R-:W-:-:S04]  /*2cd0*/  IMAD.U32 R20, R5, 0x10000, RZ ;  /* 0x0001000005147824 */ /* 0x004fc800078e00ff */
[----:B------:R-:W-:Y:S01]  /*2ce0*/  FMUL R15, R20, R91 ;  /* 0x0000005b140f7220 */ /* 0x000fe20000400000 */
[----:B------:R-:W-:-:S03]  /*2cf0*/  LEA R20, P1, R112, UR4, 0x1 ;  /* 0x0000000470147c11 */ /* 0x000fc6000f8208ff */
[----:B------:R-:W-:Y:S01]  /*2d00*/  FFMA R15, R56, R90, R15 ;  /* 0x0000005a380f7223 */ /* 0x000fe2000000000f */
[----:B------:R-:W-:Y:S02]  /*2d10*/  LEA.HI.X R21, R112, UR5, R115, 0x1, P1 ;  /* 0x0000000570157c11 */ /* 0x000fe400088f0c73 */
[----:B------:R-:W-:Y:S02]  /*2d20*/  ISETP.GT.AND P1, PT, R3, RZ, P4 ;  /* 0x000000ff0300720c */ /* 0x000fe40002724270 */
[----:B------:R-:W-:Y:S02]  /*2d30*/  F2FP.BF16.F32.PACK_AB R15, RZ, R15 ;  /* 0x0000000fff0f723e */ /* 0x000fe400000010ff */
[----:B------:R-:W-:-:S03]  /*2d40*/  SHF.L.U64.HI R115, R108, 0x3, R109 ;  /* 0x000000036c737819 */ /* 0x000fc6000001026d */
[----:B------:R0:W-:Y:S06]  /*2d50*/  @P0 STG.E.U16 desc[UR36][R20.64], R15 ;  /* 0x0000000f14000986 */ /* 0x0001ec000c101524 */
[----:B------:R-:W-:Y:S05]  /*2d60*/  @!P1 BRA `(.L_x_35) ;  /* 0x0000000000049947 */ /* 0x000fea0003800000 */
[----:B------:R1:W5:Y:S02]  /*2d70*/  LDG.E.LTC128B.U16 R5, desc[UR36][R8.64+0x2] ;  /* 0x0000022408057981 */ /* 0x000364000c1e1520 */
.L_x_35:
[----:B------:R-:W-:Y:S05]  /*2d80*/  BSYNC B1 ;  /* 0x0000000000017941 */ /* 0x000fea0003800000 */
.L_x_34:
[----:B------:R-:W-:Y:S01]  /*2d90*/  IMAD.WIDE.U32 R116, R110, R108, R114 ;  /* 0x0000006c6e747225 */ /* 0x000fe200078e0072 */
[----:B------:R-:W-:Y:S02]  /*2da0*/  ISETP.GT.AND P0, PT, R3, 0x8, P6 ;  /* 0x000000080300780c */ /* 0x000fe40003704270 */
[C---:B0----5:R-:W-:Y:S01]  /*2db0*/  PRMT R15, R5.reuse, 0x7610, R15 ;  /* 0x00007610050f7816 */ /* 0x061fe2000000000f */
[----:B------:R-:W-:Y:S01]  /*2dc0*/  IMAD.U32 R6, R5, 0x10000, RZ ;  /* 0x0001000005067824 */ /* 0x000fe200078e00ff */
[----:B------:R-:W-:Y:S01]  /*2dd0*/  IADD3 R7, P2, R106, R116, RZ ;  /* 0x000000746a077210 */ /* 0x000fe20007f5e0ff */
[----:B------:R-:W-:Y:S02]  /*2de0*/  IMAD.IADD R113, R113, 0x1, R117 ;  /* 0x0000000171717824 */ /* 0x000fe400078e0275 */
[----:B------:R-:W-:Y:S02]  /*2df0*/  FMUL R6, R6, R91 ;  /* 0x0000005b06067220 */ /* 0x000fe40000400000 */
[----:B------:R-:W-:-:S02]  /*2e00*/  IMAD.X R56, R113, 0x1, R105, P2 ;  /* 0x0000000171387824 */ /* 0x000fc400010e0669 */
[----:B------:R-:W-:Y:S01]  /*2e10*/  FFMA R57, R57, R90, R6 ;  /* 0x0000005a39397223 */ /* 0x000fe20000000006 */
[----:B------:R-:W-:-:S04]  /*2e20*/  LEA R6, P2, R7, R12, 0x1 ;  /* 0x0000000c07067211 */ /* 0x000fc800078408ff */
[----:B------:R-:W-:Y:S02]  /*2e30*/  F2FP.BF16.F32.PACK_AB R57, RZ, R57 ;  /* 0x00000039ff39723e */ /* 0x000fe400000010ff */
[----:B------:R-:W-:-:S03]  /*2e40*/  LEA.HI.X R7, R7, R13, R56, 0x1, P2 ;  /* 0x0000000d07077211 */ /* 0x000fc600010f0c38 */
[----:B------:R0:W-:Y:S04]  /*2e50*/  @P1 STG.E.U16 desc[UR36][R20.64+0x2], R57 ;  /* 0x0000023914001986 */ /* 0x0001e8000c101524 */
[----:B------:R-:W2:Y:S01]  /*2e60*/  @P0 LDG.E.LTC128B.U16 R15, desc[UR36][R6.64] ;  /* 0x00000024060f0981 */ /* 0x000ea2000c1e1520 */
[----:B------:R-:W-:Y:S01]  /*2e70*/  IMAD.SHL.U32 R121, R96, 0x2, RZ ;  /* 0x0000000260797824 */ /* 0x000fe200078e00ff */
[----:B------:R-:W-:Y:S01]  /*2e80*/  IADD3 R116, P1, R10, R116, RZ ;  /* 0x000000740a747210 */ /* 0x000fe20007f3e0ff */
[----:B------:R-:W-:Y:S01]  /*2e90*/  BSSY B1, `(.L_x_36) ;  /* 0x0000011000017945 */ /* 0x000fe20003800000 */
[----:B------:R-:W-:Y:S02]  /*2ea0*/  SHF.L.U64.HI R123, R96, 0x1, R95 ;  /* 0x00000001607b7819 */ /* 0x000fe4000001025f */
[----:B------:R-:W-:Y:S01]  /*2eb0*/  IADD3 R112, P2, R121, R20, RZ ;  /* 0x0000001479707210 */ /* 0x000fe20007f5e0ff */
[----:B------:R-:W-:Y:S01]  /*2ec0*/  IMAD.X R117, R11, 0x1, R113, P1 ;  /* 0x000000010b757824 */ /* 0x000fe200008e0671 */
[----:B------:R-:W-:-:S03]  /*2ed0*/  ISETP.GT.AND P1, PT, R3, 0x8, P4 ;  /* 0x000000080300780c */ /* 0x000fc60002724270 */
[----:B------:R-:W-:Y:S02]  /*2ee0*/  IMAD.X R113, R123, 0x1, R21, P2 ;  /* 0x000000017b717824 */ /* 0x000fe400010e0615 */
[----:B------:R-:W-:-:S04]  /*2ef0*/  IMAD.WIDE.U32 R116, R23, R14, R116 ;  /* 0x0000000e17747225 */ /* 0x000fc800078e0074 */
[----:B0-----:R-:W-:Y:S02]  /*2f00*/  IMAD.IADD R57, R103, 0x1, R117 ;  /* 0x0000000167397824 */ /* 0x001fe400078e0275 */
[----:B--2---:R-:W-:-:S04]  /*2f10*/  IMAD.U32 R56, R15, 0x10000, RZ ;  /* 0x000100000f387824 */ /* 0x004fc800078e00ff */
[----:B------:R-:W-:Y:S01]  /*2f20*/  FMUL R5, R56, R91 ;  /* 0x0000005b38057220 */ /* 0x000fe20000400000 */
[----:B------:R-:W-:-:S03]  /*2f30*/  LEA R56, P3, R116, R12, 0x1 ;  /* 0x0000000c74387211 */ /* 0x000fc600078608ff */
[----:B------:R-:W-:Y:S01]  /*2f40*/  FFMA R5, R58, R90, R5 ;  /* 0x0000005a3a057223 */ /* 0x000fe20000000005 */
[----:B------:R-:W-:-:S04]  /*2f50*/  LEA.HI.X R57, R116, R13, R57, 0x1, P3 ;  /* 0x0000000d74397211 */ /* 0x000fc800018f0c39 */
[----:B------:R-:W-:-:S05]  /*2f60*/  F2FP.BF16.F32.PACK_AB R5, RZ, R5 ;  /* 0x00000005ff05723e */ /* 0x000fca00000010ff */
[----:B------:R0:W-:Y:S01]  /*2f70*/  @P0 STG.E.U16 desc[UR36][R112.64], R5 ;  /* 0x0000000570000986 */ /* 0x0001e2000c101524 */
[----:B------:R-:W-:Y:S05]  /*2f80*/  @!P1 BRA `(.L_x_37) ;  /* 0x0000000000049947 */ /* 0x000fea0003800000 */
[----:B------:R2:W5:Y:S02]  /*2f90*/  LDG.E.LTC128B.U16 R15, desc[UR36][R56.64+0x2] ;  /* 0x00000224380f7981 */ /* 0x000564000c1e1520 */
.L_x_37:
[----:B------:R-:W-:Y:S05]  /*2fa0*/  BSYNC B1 ;  /* 0x0000000000017941 */ /* 0x000fea0003800000 */
.L_x_36:
[----:B-----5:R-:W-:Y:S01]  /*2fb0*/  IMAD.U32 R6, R15, 0x10000, RZ ;  /* 0x000100000f067824 */ /* 0x020fe200078e00ff */
[----:B------:R-:W-:Y:S01]  /*2fc0*/  ISETP.GT.AND P4, PT, R4, 0x8, PT ;  /* 0x000000080400780c */ /* 0x000fe20003f84270 */
[----:B------:R-:W-:Y:S01]  /*2fd0*/  IMAD.MOV.U32 R58, RZ, RZ, R112 ;  /* 0x000000ffff3a7224 */ /* 0x000fe200078e0070 */
[----:B------:R-:W-:Y:S01]  /*2fe0*/  BSSY B1, `(.L_x_38) ;  /* 0x000000b000017945 */ /* 0x000fe20003800000 */
[----:B------:R-:W-:Y:S01]  /*2ff0*/  FMUL R6, R6, R91 ;  /* 0x0000005b06067220 */ /* 0x000fe20000400000 */
[----:B------:R-:W-:Y:S02]  /*3000*/  ISETP.GT.AND P0, PT, R3, RZ, P4 ;  /* 0x000000ff0300720c */ /* 0x000fe40002704270 */
[----:B------:R-:W-:Y:S01]  /*3010*/  P2R R117, PR, RZ, 0x10 ;  /* 0x00000010ff757803 */ /* 0x000fe20000000000 */
[----:B------:R-:W-:Y:S01]  /*3020*/  FFMA R6, R59, R90, R6 ;  /* 0x0000005a3b067223 */ /* 0x000fe20000000006 */
[----:B------:R-:W-:Y:S01]  /*3030*/  IMAD.MOV.U32 R59, RZ, RZ, R113 ;  /* 0x000000ffff3b7224 */ /* 0x000fe200078e0071 */
[----:B------:R-:W-:-:S03]  /*3040*/  PRMT R116, R15, 0x7610, R116 ;  /* 0x000076100f747816 */ /* 0x000fc60000000074 */
[----:B------:R-:W-:-:S05]  /*3050*/  F2FP.BF16.F32.PACK_AB R6, RZ, R6 ;  /* 0x00000006ff06723e */ /* 0x000fca00000010ff */
[----:B------:R3:W-:Y:S01]  /*3060*/  @P1 STG.E.U16 desc[UR36][R58.64+0x2], R6 ;  /* 0x000002063a001986 */ /* 0x0007e2000c101524 */
[----:B------:R-:W-:Y:S05]  /*3070*/  @!P0 BRA `(.L_x_39) ;  /* 0x0000000000048947 */ /* 0x000fea0003800000 */
[----:B------:R4:W5:Y:S02]  /*3080*/  LDG.E.LTC128B.U16 R116, desc[UR36][R8.64+0x10] ;  /* 0x0000102408747981 */ /* 0x000964000c1e1520 */
.L_x_39:
[----:B------:R-:W-:Y:S05]  /*3090*/  BSYNC B1 ;  /* 0x0000000000017941 */ /* 0x000fea0003800000 */
.L_x_38:
[----:B---3-5:R-:W-:Y:S01]  /*30a0*/  IMAD.U32 R6, R116, 0x10000, RZ ;  /* 0x0001000074067824 */ /* 0x028fe200078e00ff */
[C---:B0-----:R-:W-:Y:S01]  /*30b0*/  SHF.L.U64.HI R5, R97.reuse, 0x1, R94 ;  /* 0x0000000161057819 */ /* 0x041fe2000001025e */
[----:B------:R-:W-:Y:S01]  /*30c0*/  IMAD.SHL.U32 R15, R97, 0x2, RZ ;  /* 0x00000002610f7824 */ /* 0x000fe200078e00ff */
[----:B------:R-:W-:Y:S01]  /*30d0*/  ISETP.GT.AND P3, PT, R4, 0x9, PT ;  /* 0x000000090400780c */ /* 0x000fe20003f64270 */
[----:B------:R-:W-:Y:S01]  /*30e0*/  FMUL R7, R6, R91 ;  /* 0x0000005b06077220 */ /* 0x000fe20000400000 */
[----:B------:R-:W-:Y:S02]  /*30f0*/  BSSY B1, `(.L_x_40) ;  /* 0x000000a000017945 */ /* 0x000fe40003800000 */
[----:B------:R-:W-:Y:S01]  /*3100*/  IADD3 R6, P1, P2, R15, R20, R121 ;  /* 0x000000140f067210 */ /* 0x000fe20007a3e079 */
[----:B------:R-:W-:Y:S01]  /*3110*/  FFMA R60, R60, R90, R7 ;  /* 0x0000005a3c3c7223 */ /* 0x000fe20000000007 */
[----:B------:R-:W-:Y:S02]  /*3120*/  P2R R120, PR, RZ, 0x8 ;  /* 0x00000008ff787803 */ /* 0x000fe40000000000 */
[----:B------:R-:W-:-:S02]  /*3130*/  IADD3.X R7, R5, R21, R123, P1, P2 ;  /* 0x0000001505077210 */ /* 0x000fc40000fe447b */
[----:B------:R-:W-:Y:S02]  /*3140*/  F2FP.BF16.F32.PACK_AB R60, RZ, R60 ;  /* 0x0000003cff3c723e */ /* 0x000fe400000010ff */
[----:B------:R-:W-:-:S03]  /*3150*/  ISETP.GT.AND P1, PT, R3, RZ, P3 ;  /* 0x000000ff0300720c */ /* 0x000fc60001f24270 */
[----:B------:R0:W-:Y:S10]  /*3160*/  @P0 STG.E.U16 desc[UR36][R20.64+0x10], R60 ;  /* 0x0000103c14000986 */ /* 0x0001f4000c101524 */
[----:B------:R-:W-:Y:S05]  /*3170*/  @!P1 BRA `(.L_x_41) ;  /* 0x0000000000049947 */ /* 0x000fea0003800000 */
[----:B------:R3:W5:Y:S02]  /*3180*/  LDG.E.LTC128B.U16 R116, desc[UR36][R8.64+0x12] ;  /* 0x0000122408747981 */ /* 0x000764000c1e1520 */
.L_x_41:
[----:B------:R-:W-:Y:S05]  /*3190*/  BSYNC B1 ;  /* 0x0000000000017941 */ /* 0x000fea0003800000 */
.L_x_40:
[----:B0----5:R-:W-:Y:S01]  /*31a0*/  IMAD.U32 R60, R116, 0x10000, RZ ;  /* 0x00010000743c7824 */ /* 0x021fe200078e00ff */
[----:B------:R-:W-:Y:S01]  /*31b0*/  ISETP.GT.AND P0, PT, R3, 0x8, P4 ;  /* 0x000000080300780c */ /* 0x000fe20002704270 */
[----:B------:R-:W-:Y:S02]  /*31c0*/  BSSY B1, `(.L_x_42) ;  /* 0x0000007000017945 */ /* 0x000fe40003800000 */
[----:B------:R-:W-:-:S04]  /*31d0*/  FMUL R60, R60, R91 ;  /* 0x0000005b3c3c7220 */ /* 0x000fc80000400000 */
[----:B------:R-:W-:-:S05]  /*31e0*/  FFMA R60, R61, R90, R60 ;  /* 0x0000005a3d3c7223 */ /* 0x000fca000000003c */
[----:B------:R-:W-:-:S05]  /*31f0*/  F2FP.BF16.F32.PACK_AB R60, RZ, R60 ;  /* 0x0000003cff3c723e */ /* 0x000fca00000010ff */
[----:B------:R0:W-:Y:S01]  /*3200*/  @P1 STG.E.U16 desc[UR36][R20.64+0x12], R60 ;  /* 0x0000123c14001986 */ /* 0x0001e2000c101524 */
[----:B------:R-:W-:Y:S05]  /*3210*/  @!P0 BRA `(.L_x_43) ;  /* 0x0000000000048947 */ /* 0x000fea0003800000 */
[----:B------:R0:W5:Y:S02]  /*3220*/  LDG.E.LTC128B.U16 R116, desc[UR36][R56.64+0x10] ;  /* 0x0000102438747981 */ /* 0x000164000c1e1520 */
.L_x_43:
[----:B------:R-:W-:Y:S05]  /*3230*/  BSYNC B1 ;  /* 0x0000000000017941 */ /* 0x000fea0003800000 */
.L_x_42:
        /* <DEDUP_REMOVED lines=9> */
.L_x_45:
[----:B------:R-:W-:Y:S05]  /*32d0*/  BSYNC B1 ;  /* 0x0000000000017941 */ /* 0x000fea0003800000 */
.L_x_44:
[----:B-----5:R-:W-:Y:S01]  /*32e0*/  IMAD.U32 R60, R116, 0x10000, RZ ;  /* 0x00010000743c7824 */ /* 0x020fe200078e00ff */
[----:B------:R-:W-:Y:S01]  /*32f0*/  IADD3 R123, P0, R110, 0x80, RZ ;  /* 0x000000806e7b7810 */ /* 0x000fe20007f1e0ff */
[----:B------:R-:W-:Y:S01]  /*3300*/  BSSY B1, `(.L_x_46) ;  /* 0x000000b000017945 */ /* 0x000fe20003800000 */
[----:B------:R-:W-:Y:S01]  /*3310*/  ISETP.GT.AND P2, PT, R4, 0x10, PT ;  /* 0x000000100400780c */ /* 0x000fe20003f44270 */
[----:B------:R-:W-:Y:S02]  /*3320*/  FMUL R60, R60, R91 ;  /* 0x0000005b3c3c7220 */ /* 0x000fe40000400000 */
[----:B------:R-:W-:Y:S01]  /*3330*/  IMAD.X R111, RZ, RZ, R111, P0 ;  /* 0x000000ffff6f7224 */ /* 0x000fe200000e066f */
[----:B------:R-:W-:Y:S01]  /*3340*/  ISETP.GT.AND P0, PT, R3, RZ, P2 ;  /* 0x000000ff0300720c */ /* 0x000fe20001704270 */
[----:B------:R-:W-:Y:S01]  /*3350*/  FFMA R60, R63, R90, R60 ;  /* 0x0000005a3f3c7223 */ /* 0x000fe2000000003c */
[----:B------:R-:W-:-:S04]  /*3360*/  P2R R121, PR, RZ, 0x4 ;  /* 0x00000004ff797803 */ /* 0x000fc80000000000 */
[----:B------:R-:W-:-:S05]  /*3370*/  F2FP.BF16.F32.PACK_AB R60, RZ, R60 ;  /* 0x0000003cff3c723e */ /* 0x000fca00000010ff */
[----:B------:R0:W-:Y:S02]  /*3380*/  @P1 STG.E.U16 desc[UR36][R58.64+0x12], R60 ;  /* 0x0000123c3a001986 */ /* 0x0001e4000c101524 */
[----:B------:R-:W-:Y:S05]  /*3390*/  @!P0 BRA `(.L_x_47) ;  /* 0x0000000000048947 */ /* 0x000fea0003800000 */
[----:B------:R0:W5:Y:S02]  /*33a0*/  LDG.E.LTC128B.U16 R116, desc[UR36][R8.64+0x20] ;  /* 0x0000202408747981 */ /* 0x000164000c1e1520 */
.L_x_47:
[----:B------:R-:W-:Y:S05]  /*33b0*/  BSYNC B1 ;  /* 0x0000000000017941 */ /* 0x000fea0003800000 */
.L_x_46:
[----:B0----5:R-:W-:Y:S01]  /*33c0*/  IMAD.U32 R60, R116, 0x10000, RZ ;  /* 0x00010000743c7824 */ /* 0x021fe200078e00ff */
[----:B------:R-:W-:Y:S01]  /*33d0*/  ISETP.GT.AND P1, PT, R4, 0x11, PT ;  /* 0x000000110400780c */ /* 0x000fe20003f24270 */
[-C--:B------:R-:W-:Y:S01]  /*33e0*/  IMAD.WIDE.U32 R62, R123, R108.reuse, R10 ;  /* 0x0000006c7b3e7225 */ /* 0x080fe200078e000a */
[----:B------:R-:W-:Y:S03]  /*33f0*/  BSSY B1, `(.L_x_48) ;  /* 0x0000021000017945 */ /* 0x000fe60003800000 */
[----:B------:R-:W-:Y:S01]  /*3400*/  FMUL R61, R60, R91 ;  /* 0x0000005b3c3d7220 */ /* 0x000fe20000400000 */
[----:B------:R-:W-:-:S03]  /*3410*/  IMAD R60, R111, R108, RZ ;  /* 0x0000006c6f3c7224 */ /* 0x000fc600078e02ff */
[----:B------:R-:W-:Y:S01]  /*3420*/  FFMA R61, R64, R90, R61 ;  /* 0x0000005a403d7223 */ /* 0x000fe2000000003d */
[----:B------:R-:W-:-:S04]  /*3430*/  IMAD R107, R123, R109, R60 ;  /* 0x0000006d7b6b7224 */ /* 0x000fc800078e023c */
[----:B------:R-:W-:Y:S01]  /*3440*/  F2FP.BF16.F32.PACK_AB R61, RZ, R61 ;  /* 0x0000003dff3d723e */ /* 0x000fe200000010ff */
[----:B------:R-:W-:-:S03]  /*3450*/  IMAD.IADD R63, R107, 0x1, R63 ;  /* 0x000000016b3f7824 */ /* 0x000fc600078e023f */
[----:B------:R-:W-:Y:S01]  /*3460*/  PRMT R64, R61, 0x7610, R64 ;  /* 0x000076103d407816 */ /* 0x000fe20000000040 */
[----:B------:R-:W-:-:S04]  /*3470*/  IMAD.WIDE.U32 R60, R123, R108, R104 ;  /* 0x0000006c7b3c7225 */ /* 0x000fc800078e0068 */
[----:B------:R0:W-:Y:S01]  /*3480*/  @P0 STG.E.U16 desc[UR36][R20.64+0x20], R64 ;  /* 0x0000204014000986 */ /* 0x0001e2000c101524 */
[----:B------:R-:W-:Y:S01]  /*3490*/  IMAD.WIDE.U32 R110, R23, R14, R62 ;  /* 0x0000000e176e7225 */ /* 0x000fe200078e003e */
[----:B------:R-:W-:-:S03]  /*34a0*/  LEA R62, P0, R60, R12, 0x1 ;  /* 0x0000000c3c3e7211 */ /* 0x000fc600078008ff */
[----:B------:R-:W-:Y:S02]  /*34b0*/  IMAD.IADD R61, R61, 0x1, R107 ;  /* 0x000000013d3d7824 */ /* 0x000fe400078e026b */
[----:B------:R-:W-:-:S03]  /*34c0*/  IMAD.WIDE.U32 R108, R123, R108, R114 ;  /* 0x0000006c7b6c7225 */ /* 0x000fc600078e0072 */
[----:B------:R-:W-:Y:S01]  /*34d0*/  LEA.HI.X R63, R60, R13, R61, 0x1, P0 ;  /* 0x0000000d3c3f7211 */ /* 0x000fe200000f0c3d */
[----:B------:R-:W-:Y:S01]  /*34e0*/  IMAD.IADD R61, R103, 0x1, R111 ;  /* 0x00000001673d7824 */ /* 0x000fe200078e026f */
[----:B------:R-:W-:Y:S01]  /*34f0*/  LEA R60, P0, R110, R12, 0x1 ;  /* 0x0000000c6e3c7211 */ /* 0x000fe200078008ff */
[----:B------:R-:W-:-:S03]  /*3500*/  IMAD.IADD R107, R107, 0x1, R109 ;  /* 0x000000016b6b7824 */ /* 0x000fc600078e026d */
[----:B------:R-:W-:Y:S02]  /*3510*/  LEA.HI.X R61, R110, R13, R61, 0x1, P0 ;  /* 0x0000000d6e3d7211 */ /* 0x000fe400000f0c3d */
[----:B------:R-:W-:-:S05]  /*3520*/  IADD3 R106, P0, R106, R108, RZ ;  /* 0x0000006c6a6a7210 */ /* 0x000fca0007f1e0ff */
[----:B0-----:R-:W-:Y:S01]  /*3530*/  IMAD.X R64, R107, 0x1, R105, P0 ;  /* 0x000000016b407824 */ /* 0x001fe200000e0669 */
[----:B------:R-:W-:-:S05]  /*3540*/  IADD3 R104, P0, R10, R108, RZ ;  /* 0x0000006c0a687210 */ /* 0x000fca0007f1e0ff */
[----:B------:R-:W-:Y:S01]  /*3550*/  IMAD.X R105, R11, 0x1, R107, P0 ;  /* 0x000000010b697824 */ /* 0x000fe200000e066b */
[----:B------:R-:W-:Y:S01]  /*3560*/  LEA R10, P0, R106, R12, 0x1 ;  /* 0x0000000c6a0a7211 */ /* 0x000fe200078008ff */
[----:B------:R-:W-:-:S03]  /*3570*/  IMAD.WIDE.U32 R104, R23, R14, R104 ;  /* 0x0000000e17687225 */ /* 0x000fc600078e0068 */
[----:B------:R-:W-:Y:S01]  /*3580*/  LEA.HI.X R11, R106, R13, R64, 0x1, P0 ;  /* 0x0000000d6a0b7211 */ /* 0x000fe200000f0c40 */
[----:B------:R-:W-:Y:S01]  /*3590*/  IMAD.IADD R103, R103, 0x1, R105 ;  /* 0x0000000167677824 */ /* 0x000fe200078e0269 */
[----:B------:R-:W-:-:S04]  /*35a0*/  LEA R12, P0, R104, R12, 0x1 ;  /* 0x0000000c680c7211 */ /* 0x000fc800078008ff */
[----:B------:R-:W-:Y:S02]  /*35b0*/  LEA.HI.X R13, R104, R13, R103, 0x1, P0 ;  /* 0x0000000d680d7211 */ /* 0x000fe400000f0c67 */
[----:B------:R-:W-:Y:S02]  /*35c0*/  ISETP.GT.AND P0, PT, R3, RZ, P1 ;  /* 0x000000ff0300720c */ /* 0x000fe40000f04270 */
[----:B------:R-:W-:-:S11]  /*35d0*/  P2R R103, PR, RZ, 0x2 ;  /* 0x00000002ff677803 */ /* 0x000fd60000000000 */
[----:B------:R-:W-:Y:S05]  /*35e0*/  @!P0 BRA `(.L_x_49) ;  /* 0x0000000000048947 */ /* 0x000fea0003800000 */
[----:B------:R0:W5:Y:S02]  /*35f0*/  LDG.E.LTC128B.U16 R116, desc[UR36][R8.64+0x22] ;  /* 0x0000222408747981 */ /* 0x000164000c1e1520 */
.L_x_49:
[----:B------:R-:W-:Y:S05]  /*3600*/  BSYNC B1 ;  /* 0x0000000000017941 */ /* 0x000fea0003800000 */
.L_x_48:
[----:B-----5:R-:W-:Y:S01]  /*3610*/  IMAD.U32 R14, R116, 0x10000, RZ ;  /* 0x00010000740e7824 */ /* 0x020fe200078e00ff */
[----:B------:R-:W-:Y:S03]  /*3620*/  BSSY B1, `(.L_x_50) ;  /* 0x0000008000017945 */ /* 0x000fe60003800000 */
[----:B------:R-:W-:-:S04]  /*3630*/  FMUL R14, R14, R91 ;  /* 0x0000005b0e0e7220 */ /* 0x000fc80000400000 */
[----:B------:R-:W-:-:S05]  /*3640*/  FFMA R14, R65, R90, R14 ;  /* 0x0000005a410e7223 */ /* 0x000fca000000000e */
[----:B------:R-:W-:-:S05]  /*3650*/  F2FP.BF16.F32.PACK_AB R14, RZ, R14 ;  /* 0x0000000eff0e723e */ /* 0x000fca00000010ff */
[----:B------:R0:W-:Y:S01]  /*3660*/  @P0 STG.E.U16 desc[UR36][R20.64+0x22], R14 ;  /* 0x0000220e14000986 */ /* 0x0001e2000c101524 */
[----:B------:R-:W-:-:S13]  /*3670*/  ISETP.GT.AND P0, PT, R3, 0x8, P2 ;  /* 0x000000080300780c */ /* 0x000fda0001704270 */
[----:B0-----:R-:W-:Y:S05]  /*3680*/  @!P0 BRA `(.L_x_51) ;  /* 0x0000000000048947 */ /* 0x001fea0003800000 */
[----:B------:R0:W5:Y:S02]  /*3690*/  LDG.E.LTC128B.U16 R116, desc[UR36][R56.64+0x20] ;  /* 0x0000202438747981 */ /* 0x000164000c1e1520 */
.L_x_51:
[----:B------:R-:W-:Y:S05]  /*36a0*/  BSYNC B1 ;  /* 0x0000000000017941 */ /* 0x000fea0003800000 */
.L_x_50:
        /* <DEDUP_REMOVED lines=9> */
.L_x_53:
[----:B------:R-:W-:Y:S05]  /*3740*/  BSYNC B1 ;  /* 0x0000000000017941 */ /* 0x000fea0003800000 */
.L_x_52:
[----:B-----5:R-:W-:Y:S01]  /*3750*/  IMAD.U32 R14, R116, 0x10000, RZ ;  /* 0x00010000740e7824 */ /* 0x020fe200078e00ff */
[----:B------:R-:W-:Y:S01]  /*3760*/  ISETP.GT.AND P2, PT, R4, 0x18, PT ;  /* 0x000000180400780c */ /* 0x000fe20003f44270 */
[----:B------:R-:W-:Y:S02]  /*3770*/  BSSY B1, `(.L_x_54) ;  /* 0x0000009000017945 */ /* 0x000fe40003800000 */
[----:B------:R-:W-:Y:S01]  /*3780*/  FMUL R14, R14, R91 ;  /* 0x0000005b0e0e7220 */ /* 0x000fe20000400000 */
[----:B------:R-:W-:-:S03]  /*3790*/  P2R R104, PR, RZ, 0x4 ;  /* 0x00000004ff687803 */ /* 0x000fc60000000000 */
[----:B------:R-:W-:-:S05]  /*37a0*/  FFMA R14, R67, R90, R14 ;  /* 0x0000005a430e7223 */ /* 0x000fca000000000e */
[----:B------:R-:W-:-:S05]  /*37b0*/  F2FP.BF16.F32.PACK_AB R14, RZ, R14 ;  /* 0x0000000eff0e723e */ /* 0x000fca00000010ff */
[----:B------:R0:W-:Y:S01]  /*37c0*/  @P0 STG.E.U16 desc[UR36][R58.64+0x22], R14 ;  /* 0x0000220e3a000986 */ /* 0x0001e2000c101524 */
[----:B------:R-:W-:-:S13]  /*37d0*/  ISETP.GT.AND P0, PT, R3, RZ, P2 ;  /* 0x000000ff0300720c */ /* 0x000fda0001704270 */
[----:B0-----:R-:W-:Y:S05]  /*37e0*/  @!P0 BRA `(.L_x_55) ;  /* 0x0000000000048947 */ /* 0x001fea0003800000 */
[----:B------:R0:W5:Y:S02]  /*37f0*/  LDG.E.LTC128B.U16 R116, desc[UR36][R8.64+0x30] ;  /* 0x0000302408747981 */ /* 0x000164000c1e1520 */
.L_x_55:
[----:B------:R-:W-:Y:S05]  /*3800*/  BSYNC B1 ;  /* 0x0000000000017941 */ /* 0x000fea0003800000 */
.L_x_54:
[----:B-----5:R-:W-:Y:S01]  /*3810*/  IMAD.U32 R14, R116, 0x10000, RZ ;  /* 0x00010000740e7824 */ /* 0x020fe200078e00ff */
[----:B------:R-:W-:Y:S01]  /*3820*/  ISETP.GT.AND P1, PT, R4, 0x19, PT ;  /* 0x000000190400780c */ /* 0x000fe20003f24270 */
[----:B------:R-:W-:Y:S02]  /*3830*/  BSSY B1, `(.L_x_56) ;  /* 0x0000009000017945 */ /* 0x000fe40003800000 */
[----:B------:R-:W-:-:S04]  /*3840*/  FMUL R23, R14, R91 ;  /* 0x0000005b0e177220 */ /* 0x000fc80000400000 */
[----:B------:R-:W-:Y:S01]  /*3850*/  FFMA R23, R68, R90, R23 ;  /* 0x0000005a44177223 */ /* 0x000fe20000000017 */
[----:B------:R-:W-:-:S04]  /*3860*/  P2R R68, PR, RZ, 0x2 ;  /* 0x00000002ff447803 */ /* 0x000fc80000000000 */
[----:B------:R-:W-:-:S05]  /*3870*/  F2FP.BF16.F32.PACK_AB R23, RZ, R23 ;  /* 0x00000017ff17723e */ /* 0x000fca00000010ff */
[----:B------:R0:W-:Y:S01]  /*3880*/  @P0 STG.E.U16 desc[UR36][R20.64+0x30], R23 ;  /* 0x0000301714000986 */ /* 0x0001e2000c101524 */
[----:B------:R-:W-:-:S13]  /*3890*/  ISETP.GT.AND P0, PT, R3, RZ, P1 ;  /* 0x000000ff0300720c */ /* 0x000fda0000f04270 */
[----:B0-----:R-:W-:Y:S05]  /*38a0*/  @!P0 BRA `(.L_x_57) ;  /* 0x0000000000048947 */ /* 0x001fea0003800000 */
[----:B------:R0:W5:Y:S02]  /*38b0*/  LDG.E.LTC128B.U16 R116, desc[UR36][R8.64+0x32] ;  /* 0x0000322408747981 */ /* 0x000164000c1e1520 */
.L_x_57:
[----:B------:R-:W-:Y:S05]  /*38c0*/  BSYNC B1 ;  /* 0x0000000000017941 */ /* 0x000fea0003800000 */
.L_x_56:
        /* <DEDUP_REMOVED lines=9> */
.L_x_59:
[----:B------:R-:W-:Y:S05]  /*3960*/  BSYNC B1 ;  /* 0x0000000000017941 */ /* 0x000fea0003800000 */
.L_x_58:
        /* <DEDUP_REMOVED lines=9> */
.L_x_61:
[----:B------:R-:W-:Y:S05]  /*3a00*/  BSYNC B1 ;  /* 0x0000000000017941 */ /* 0x000fea0003800000 */
.L_x_60:
        /* <DEDUP_REMOVED lines=11> */
.L_x_63:
[----:B------:R-:W-:Y:S05]  /*3ac0*/  BSYNC B1 ;  /* 0x0000000000017941 */ /* 0x000fea0003800000 */
.L_x_62:
        /* <DEDUP_REMOVED lines=11> */
.L_x_65:
[----:B------:R-:W-:Y:S05]  /*3b80*/  BSYNC B1 ;  /* 0x0000000000017941 */ /* 0x000fea0003800000 */
.L_x_64:
        /* <DEDUP_REMOVED lines=9> */
.L_x_67:
[----:B------:R-:W-:Y:S05]  /*3c20*/  BSYNC B1 ;  /* 0x0000000000017941 */ /* 0x000fea0003800000 */
.L_x_66:
        /* <DEDUP_REMOVED lines=9> */
.L_x_69:
[----:B------:R-:W-:Y:S05]  /*3cc0*/  BSYNC B1 ;  /* 0x0000000000017941 */ /* 0x000fea0003800000 */
.L_x_68:
        /* <DEDUP_REMOVED lines=11> */
.L_x_71:
[----:B------:R-:W-:Y:S05]  /*3d80*/  BSYNC B1 ;  /* 0x0000000000017941 */ /* 0x000fea0003800000 */
.L_x_70:
        /* <DEDUP_REMOVED lines=11> */
.L_x_73:
[----:B------:R-:W-:Y:S05]  /*3e40*/  BSYNC B1 ;  /* 0x0000000000017941 */ /* 0x000fea0003800000 */
.L_x_72:
        /* <DEDUP_REMOVED lines=9> */
.L_x_75:
[----:B------:R-:W-:Y:S05]  /*3ee0*/  BSYNC B1 ;  /* 0x0000000000017941 */ /* 0x000fea0003800000 */
.L_x_74:
        /* <DEDUP_REMOVED lines=9> */
.L_x_77:
[----:B------:R-:W-:Y:S05]  /*3f80*/  BSYNC B1 ;  /* 0x0000000000017941 */ /* 0x000fea0003800000 */
.L_x_76:
[----:B-----5:R-:W-:Y:S01]  /*3f90*/  IMAD.U32 R14, R116, 0x10000, RZ ;  /* 0x00010000740e7824 */ /* 0x020fe200078e00ff */
[----:B------:R-:W-:Y:S01]  /*3fa0*/  ISETP.GT.AND P3, PT, R4, 0x30, PT ;  /* 0x000000300400780c */ /* 0x000fe20003f64270 */
[----:B------:R-:W-:Y:S02]  /*3fb0*/  BSSY B1, `(.L_x_78) ;  /* 0x0000008000017945 */ /* 0x000fe40003800000 */
[----:B------:R-:W-:-:S04]  /*3fc0*/  FMUL R14, R14, R91 ;  /* 0x0000005b0e0e7220 */ /* 0x000fc80000400000 */
[----:B------:R-:W-:-:S05]  /*3fd0*/  FFMA R14, R79, R90, R14 ;  /* 0x0000005a4f0e7223 */ /* 0x000fca000000000e */
[----:B------:R-:W-:-:S05]  /*3fe0*/  F2FP.BF16.F32.PACK_AB R14, RZ, R14 ;  /* 0x0000000eff0e723e */ /* 0x000fca00000010ff */
[----:B------:R0:W-:Y:S01]  /*3ff0*/  @P0 STG.E.U16 desc[UR36][R58.64+0x52], R14 ;  /* 0x0000520e3a000986 */ /* 0x0001e2000c101524 */
[----:B------:R-:W-:-:S13]  /*4000*/  ISETP.GT.AND P0, PT, R3, RZ, P3 ;  /* 0x000000ff0300720c */ /* 0x000fda0001f04270 */
[----:B0-----:R-:W-:Y:S05]  /*4010*/  @!P0 BRA `(.L_x_79) ;  /* 0x0000000000048947 */ /* 0x001fea0003800000 */
[----:B------:R0:W5:Y:S02]  /*4020*/  LDG.E.LTC128B.U16 R116, desc[UR36][R8.64+0x60] ;  /* 0x0000602408747981 */ /* 0x000164000c1e1520 */
.L_x_79:
[----:B------:R-:W-:Y:S05]  /*4030*/  BSYNC B1 ;  /* 0x0000000000017941 */ /* 0x000fea0003800000 */
.L_x_78:
        /* <DEDUP_REMOVED lines=10> */
.L_x_81:
[----:B------:R-:W-:Y:S05]  /*40e0*/  BSYNC B1 ;  /* 0x0000000000017941 */ /* 0x000fea0003800000 */
.L_x_80:
        /* <DEDUP_REMOVED lines=9> */
.L_x_83:
[----:B------:R-:W-:Y:S05]  /*4180*/  BSYNC B1 ;  /* 0x0000000000017941 */ /* 0x000fea0003800000 */
.L_x_82:
        /* <DEDUP_REMOVED lines=9> */
.L_x_85:
[----:B------:R-:W-:Y:S05]  /*4220*/  BSYNC B1 ;  /* 0x0000000000017941 */ /* 0x000fea0003800000 */
.L_x_84:
        /* <DEDUP_REMOVED lines=10> */
.L_x_87:
[----:B------:R-:W-:Y:S05]  /*42d0*/  BSYNC B1 ;  /* 0x0000000000017941 */ /* 0x000fea0003800000 */
.L_x_86:
[----:B-----5:R-:W-:Y:S01]  /*42e0*/  IMAD.U32 R14, R116, 0x10000, RZ ;  /* 0x00010000740e7824 */ /* 0x020fe200078e00ff */
[----:B------:R-:W-:Y:S03]  /*42f0*/  BSSY B1, `(.L_x_88) ;  /* 0x000000f000017945 */ /* 0x000fe60003800000 */
[----:B------:R-:W-:-:S04]  /*4300*/  FMUL R23, R14, R91 ;  /* 0x0000005b0e177220 */ /* 0x000fc80000400000 */
[----:B------:R-:W-:-:S05]  /*4310*/  FFMA R23, R84, R90, R23 ;  /* 0x0000005a54177223 */ /* 0x000fca0000000017 */
[----:B------:R-:W-:-:S05]  /*4320*/  F2FP.BF16.F32.PACK_AB R23, RZ, R23 ;  /* 0x00000017ff17723e */ /* 0x000fca00000010ff */
[----:B------:R0:W-:Y:S01]  /*4330*/  @P0 STG.E.U16 desc[UR36][R20.64+0x70], R23 ;  /* 0x0000701714000986 */ /* 0x0001e2000c101524 */
[----:B------:R-:W-:-:S05]  /*4340*/  IADD3 R64, P0, R15, R112, RZ ;  /* 0x000000700f407210 */ /* 0x000fca0007f1e0ff */
[----:B------:R-:W-:Y:S01]  /*4350*/  IMAD.X R65, R5, 0x1, R113, P0 ;  /* 0x0000000105417824 */ /* 0x000fe200000e0671 */
[----:B------:R-:W-:-:S05]  /*4360*/  IADD3 R66, P0, R15, R112, RZ ;  /* 0x000000700f427210 */ /* 0x000fca0007f1e0ff */
[----:B------:R-:W-:Y:S01]  /*4370*/  IMAD.X R67, R5, 0x1, R113, P0 ;  /* 0x0000000105437824 */ /* 0x000fe200000e0671 */
[----:B------:R-:W-:-:S05]  /*4380*/  IADD3 R14, P0, R15, R20, RZ ;  /* 0x000000140f0e7210 */ /* 0x000fca0007f1e0ff */
[----:B------:R-:W-:Y:S01]  /*4390*/  IMAD.X R15, R5, 0x1, R21, P0 ;  /* 0x00000001050f7824 */ /* 0x000fe200000e0615 */
[----:B------:R-:W-:-:S04]  /*43a0*/  ISETP.GT.AND P0, PT, R4, 0x39, PT ;  /* 0x000000390400780c */ /* 0x000fc80003f04270 */
[----:B------:R-:W-:-:S13]  /*43b0*/  ISETP.GT.AND P4, PT, R3, RZ, P0 ;  /* 0x000000ff0300720c */ /* 0x000fda0000784270 */
[----:B0-----:R-:W-:Y:S05]  /*43c0*/  @!P4 BRA `(.L_x_89) ;  /* 0x000000000004c947 */ /* 0x001fea0003800000 */
[----:B------:R0:W5:Y:S02]  /*43d0*/  LDG.E.LTC128B.U16 R116, desc[UR36][R8.64+0x72] ;  /* 0x0000722408747981 */ /* 0x000164000c1e1520 */
.L_x_89:
[----:B------:R-:W-:Y:S05]  /*43e0*/  BSYNC B1 ;  /* 0x0000000000017941 */ /* 0x000fea0003800000 */
.L_x_88:
        /* <DEDUP_REMOVED lines=9> */
.L_x_91:
[----:B------:R-:W-:Y:S05]  /*4480*/  BSYNC B1 ;  /* 0x0000000000017941 */ /* 0x000fea0003800000 */
.L_x_90:
        /* <DEDUP_REMOVED lines=9> */
.L_x_93:
[----:B------:R-:W-:Y:S05]  /*4520*/  BSYNC B1 ;  /* 0x0000000000017941 */ /* 0x000fea0003800000 */
.L_x_92:
[----:B-----5:R-:W-:-:S04]  /*4530*/  IMAD.U32 R4, R116, 0x10000, RZ ;  /* 0x0001000074047824 */ /* 0x020fc800078e00ff */
[----:B------:R-:W-:-:S04]  /*4540*/  FMUL R4, R4, R91 ;  /* 0x0000005b04047220 */ /* 0x000fc80000400000 */
[----:B------:R-:W-:-:S05]  /*4550*/  FFMA R4, R87, R90, R4 ;  /* 0x0000005a57047223 */ /* 0x000fca0000000004 */
[----:B------:R-:W-:-:S04]  /*4560*/  F2FP.BF16.F32.PACK_AB R4, RZ, R4 ;  /* 0x00000004ff04723e */ /* 0x000fc800000010ff */
[----:B-1-34-:R-:W-:-:S05]  /*4570*/  PRMT R8, R4, 0x7610, R8 ;  /* 0x0000761004087816 */ /* 0x01afca0000000008 */
[----:B------:R1:W-:Y:S01]  /*4580*/  @P4 STG.E.U16 desc[UR36][R58.64+0x72], R8 ;  /* 0x000072083a004986 */ /* 0x0003e2000c101524 */
[----:B------:R-:W-:-:S13]  /*4590*/  ISETP.GT.AND P4, PT, R3, 0x80, P6 ;  /* 0x000000800300780c */ /* 0x000fda0003784270 */
[----:B------:R-:W3:Y:S01]  /*45a0*/  @P4 LDG.E.LTC128B.U16 R116, desc[UR36][R62.64] ;  /* 0x000000243e744981 */ /* 0x000ee2000c1e1520 */
[----:B------:R-:W-:Y:S01]  /*45b0*/  BSSY B1, `(.L_x_94) ;  /* 0x000000a000017945 */ /* 0x000fe20003800000 */
[----:B---3--:R-:W-:-:S04]  /*45c0*/  IMAD.U32 R4, R116, 0x10000, RZ ;  /* 0x0001000074047824 */ /* 0x008fc800078e00ff */
[----:B------:R-:W-:-:S04]  /*45d0*/  FMUL R5, R4, R91 ;  /* 0x0000005b04057220 */ /* 0x000fc80000400000 */
[----:B------:R-:W-:-:S05]  /*45e0*/  FFMA R5, R24, R90, R5 ;  /* 0x0000005a18057223 */ /* 0x000fca0000000005 */
[----:B------:R-:W-:-:S05]  /*45f0*/  F2FP.BF16.F32.PACK_AB R5, RZ, R5 ;  /* 0x00000005ff05723e */ /* 0x000fca00000010ff */
[----:B------:R1:W-:Y:S01]  /*4600*/  @P4 STG.E.U16 desc[UR36][R14.64], R5 ;  /* 0x000000050e004986 */ /* 0x0003e2000c101524 */
[----:B------:R-:W-:-:S04]  /*4610*/  ISETP.NE.AND P4, PT, R119, RZ, PT ;  /* 0x000000ff7700720c */ /* 0x000fc80003f85270 */
[----:B------:R-:W-:-:S13]  /*4620*/  ISETP.GT.AND P4, PT, R3, 0x80, P4 ;  /* 0x000000800300780c */ /* 0x000fda0002784270 */
[----:B-1----:R-:W-:Y:S05]  /*4630*/  @!P4 BRA `(.L_x_95) ;  /* 0x000000000004c947 */ /* 0x002fea0003800000 */
[----:B------:R1:W5:Y:S02]  /*4640*/  LDG.E.LTC128B.U16 R116, desc[UR36][R60.64+0x2] ;  /* 0x000002243c747981 */ /* 0x000364000c1e1520 */
.L_x_95:
[----:B------:R-:W-:Y:S05]  /*4650*/  BSYNC B1 ;  /* 0x0000000000017941 */ /* 0x000fea0003800000 */
.L_x_94:
[----:B-----5:R-:W-:Y:S01]  /*4660*/  IMAD.U32 R4, R116, 0x10000, RZ ;  /* 0x0001000074047824 */ /* 0x020fe200078e00ff */
[----:B------:R-:W-:Y:S01]  /*4670*/  ISETP.GT.AND P6, PT, R3, 0x88, P6 ;  /* 0x000000880300780c */ /* 0x000fe200037c4270 */
[----:B------:R-:W-:Y:S01]  /*4680*/  @P4 IMAD.MOV.U32 R5, RZ, RZ, R15 ;  /* 0x000000ffff054224 */ /* 0x000fe200078e000f */
[----:B------:R-:W-:Y:S01]  /*4690*/  BSSY B1, `(.L_x_96) ;  /* 0x0000009000017945 */ /* 0x000fe20003800000 */
[----:B------:R-:W-:-:S04]  /*46a0*/  FMUL R4, R4, R91 ;  /* 0x0000005b04047220 */ /* 0x000fc80000400000 */
[----:B------:R-:W-:-:S05]  /*46b0*/  FFMA R4, R25, R90, R4 ;  /* 0x0000005a19047223 */ /* 0x000fca0000000004 */
[----:B------:R-:W-:-:S04]  /*46c0*/  F2FP.BF16.F32.PACK_AB R4, RZ, R4 ;  /* 0x00000004ff04723e */ /* 0x000fc800000010ff */
[----:B------:R-:W-:Y:S01]  /*46d0*/  PRMT R8, R4, 0x7610, R8 ;  /* 0x0000761004087816 */ /* 0x000fe20000000008 */
[----:B------:R-:W-:-:S05]  /*46e0*/  @P4 IMAD.MOV.U32 R4, RZ, RZ, R14 ;  /* 0x000000ffff044224 */ /* 0x000fca00078e000e */
[----:B------:R3:W-:Y:S01]  /*46f0*/  @P4 STG.E.U16 desc[UR36][R4.64+0x2], R8 ;  /* 0x0000020804004986 */ /* 0x0007e2000c101524 */
[----:B------:R-:W-:Y:S05]  /*4700*/  @!P6 BRA `(.L_x_97) ;  /* 0x000000000004e947 */ /* 0x000fea0003800000 */
[----:B------:R4:W5:Y:S02]  /*4710*/  LDG.E.LTC128B.U16 R116, desc[UR36][R10.64] ;  /* 0x000000240a747981 */ /* 0x000964000c1e1520 */
.L_x_97:
[----:B------:R-:W-:Y:S05]  /*4720*/  BSYNC B1 ;  /* 0x0000000000017941 */ /* 0x000fea0003800000 */
.L_x_96:
[----:B---3-5:R-:W-:Y:S01]  /*4730*/  IMAD.U32 R4, R116, 0x10000, RZ ;  /* 0x0001000074047824 */ /* 0x028fe200078e00ff */
[----:B------:R-:W-:Y:S01]  /*4740*/  ISETP.NE.AND P4, PT, R119, RZ, PT ;  /* 0x000000ff7700720c */ /* 0x000fe20003f85270 */
[----:B------:R-:W-:Y:S02]  /*4750*/  BSSY B1, `(.L_x_98) ;  /* 0x0000008000017945 */ /* 0x000fe40003800000 */
[----:B------:R-:W-:Y:S01]  /*4760*/  FMUL R5, R4, R91 ;  /* 0x0000005b04057220 */ /* 0x000fe20000400000 */
[----:B------:R-:W-:-:S03]  /*4770*/  ISETP.GT.AND P4, PT, R3, 0x88, P4 ;  /* 0x000000880300780c */ /* 0x000fc60002784270 */
[----:B------:R-:W-:-:S05]  /*4780*/  FFMA R5, R26, R90, R5 ;  /* 0x0000005a1a057223 */ /* 0x000fca0000000005 */
[----:B------:R-:W-:-:S05]  /*4790*/  F2FP.BF16.F32.PACK_AB R5, RZ, R5 ;  /* 0x00000005ff05723e */ /* 0x000fca00000010ff */
[----:B------:R3:W-:Y:S01]  /*47a0*/  @P6 STG.E.U16 desc[UR36][R64.64], R5 ;  /* 0x0000000540006986 */ /* 0x0007e2000c101524 */
[----:B------:R-:W-:Y:S05]  /*47b0*/  @!P4 BRA `(.L_x_99) ;  /* 0x000000000004c947 */ /* 0x000fea0003800000 */
[----:B------:R0:W5:Y:S02]  /*47c0*/  LDG.E.LTC128B.U16 R116, desc[UR36][R12.64+0x2] ;  /* 0x000002240c747981 */ /* 0x000164000c1e1520 */
.L_x_99:
[----:B------:R-:W-:Y:S05]  /*47d0*/  BSYNC B1 ;  /* 0x0000000000017941 */ /* 0x000fea0003800000 */
.L_x_98:
[----:B-----5:R-:W-:Y:S01]  /*47e0*/  IMAD.U32 R4, R116, 0x10000, RZ ;  /* 0x0001000074047824 */ /* 0x020fe200078e00ff */
[----:B------:R-:W-:Y:S01]  /*47f0*/  ISETP.NE.AND P6, PT, R117, RZ, PT ;  /* 0x000000ff7500720c */ /* 0x000fe20003fc5270 */
[----:B------:R-:W-:Y:S02]  /*4800*/  BSSY B1, `(.L_x_100) ;  /* 0x0000008000017945 */ /* 0x000fe40003800000 */
[----:B------:R-:W-:-:S04]  /*4810*/  FMUL R4, R4, R91 ;  /* 0x0000005b04047220 */ /* 0x000fc80000400000 */
[----:B------:R-:W-:-:S05]  /*4820*/  FFMA R4, R27, R90, R4 ;  /* 0x0000005a1b047223 */ /* 0x000fca0000000004 */
[----:B------:R-:W-:-:S05]  /*4830*/  F2FP.BF16.F32.PACK_AB R4, RZ, R4 ;  /* 0x00000004ff04723e */ /* 0x000fca00000010ff */
[----:B------:R0:W-:Y:S01]  /*4840*/  @P4 STG.E.U16 desc[UR36][R66.64+0x2], R4 ;  /* 0x0000020442004986 */ /* 0x0001e2000c101524 */
[----:B------:R-:W-:-:S13]  /*4850*/  ISETP.GT.AND P4, PT, R3, 0x80, P6 ;  /* 0x000000800300780c */ /* 0x000fda0003784270 */
[----:B0-----:R-:W-:Y:S05]  /*4860*/  @!P4 BRA `(.L_x_101) ;  /* 0x000000000004c947 */ /* 0x001fea0003800000 */
[----:B------:R0:W5:Y:S02]  /*4870*/  LDG.E.LTC128B.U16 R116, desc[UR36][R60.64+0x10] ;  /* 0x000010243c747981 */ /* 0x000164000c1e1520 */
.L_x_101:
[----:B------:R-:W-:Y:S05]  /*4880*/  BSYNC B1 ;  /* 0x0000000000017941 */ /* 0x000fea0003800000 */
.L_x_100:
[----:B-----5:R-:W-:Y:S01]  /*4890*/  IMAD.U32 R4, R116, 0x10000, RZ ;  /* 0x0001000074047824 */ /* 0x020fe200078e00ff */
[----:B------:R-:W-:Y:S01]  /*48a0*/  ISETP.NE.AND P6, PT, R120, RZ, PT ;  /* 0x000000ff7800720c */ /* 0x000fe20003fc5270 */
[----:B------:R-:W-:Y:S02]  /*48b0*/  BSSY B1, `(.L_x_102) ;  /* 0x000000b000017945 */ /* 0x000fe40003800000 */
[----:B---3--:R-:W-:Y:S01]  /*48c0*/  FMUL R5, R4, R91 ;  /* 0x0000005b04057220 */ /* 0x008fe20000400000 */
[----:B------:R-:W-:-:S03]  /*48d0*/  @P4 IMAD.MOV.U32 R4, RZ, RZ, R14 ;  /* 0x000000ffff044224 */ /* 0x000fc600078e000e */
[----:B------:R-:W-:-:S05]  /*48e0*/  FFMA R5, R28, R90, R5 ;  /* 0x0000005a1c057223 */ /* 0x000fca0000000005 */
[----:B------:R-:W-:-:S04]  /*48f0*/  F2FP.BF16.F32.PACK_AB R5, RZ, R5 ;  /* 0x00000005ff05723e */ /* 0x000fc800000010ff */
[----:B------:R-:W-:Y:S01]  /*4900*/  PRMT R8, R5, 0x7610, R8 ;  /* 0x0000761005087816 */ /* 0x000fe20000000008 */
[----:B------:R-:W-:-:S05]  /*4910*/  @P4 IMAD.MOV.U32 R5, RZ, RZ, R15 ;  /* 0x000000ffff054224 */ /* 0x000fca00078e000f */
[----:B------:R3:W-:Y:S01]  /*4920*/  @P4 STG.E.U16 desc[UR36][R4.64+0x10], R8 ;  /* 0x0000100804004986 */ /* 0x0007e2000c101524 */
[----:B------:R-:W-:-:S13]  /*4930*/  ISETP.GT.AND P4, PT, R3, 0x80, P6 ;  /* 0x000000800300780c */ /* 0x000fda0003784270 */
[----:B---3--:R-:W-:Y:S05]  /*4940*/  @!P4 BRA `(.L_x_103) ;  /* 0x000000000004c947 */ /* 0x008fea0003800000 */
[----:B------:R3:W5:Y:S02]  /*4950*/  LDG.E.LTC128B.U16 R116, desc[UR36][R60.64+0x12] ;  /* 0x000012243c747981 */ /* 0x000764000c1e1520 */
.L_x_103:
[----:B------:R-:W-:Y:S05]  /*4960*/  BSYNC B1 ;  /* 0x0000000000017941 */ /* 0x000fea0003800000 */
.L_x_102:
[----:B-----5:R-:W-:Y:S01]  /*4970*/  IMAD.U32 R4, R116, 0x10000, RZ ;  /* 0x0001000074047824 */ /* 0x020fe200078e00ff */
[----:B------:R-:W-:Y:S01]  /*4980*/  BSSY B1, `(.L_x_104) ;  /* 0x000000c000017945 */ /* 0x000fe20003800000 */
[----:B------:R-:W-:Y:S02]  /*4990*/  @P4 IMAD.MOV.U32 R5, RZ, RZ, R15 ;  /* 0x000000ffff054224 */ /* 0x000fe400078e000f */
[----:B------:R-:W-:-:S04]  /*49a0*/  FMUL R4, R4, R91 ;  /* 0x0000005b04047220 */ /* 0x000fc80000400000 */
[----:B------:R-:W-:-:S05]  /*49b0*/  FFMA R4, R29, R90, R4 ;  /* 0x0000005a1d047223 */ /* 0x000fca0000000004 */
[----:B------:R-:W-:-:S04]  /*49c0*/  F2FP.BF16.F32.PACK_AB R4, RZ, R4 ;  /* 0x00000004ff04723e */ /* 0x000fc800000010ff */
[----:B------:R-:W-:Y:S01]  /*49d0*/  PRMT R8, R4, 0x7610, R8 ;  /* 0x0000761004087816 */ /* 0x000fe20000000008 */
[----:B------:R-:W-:-:S05]  /*49e0*/  @P4 IMAD.MOV.U32 R4, RZ, RZ, R14 ;  /* 0x000000ffff044224 */ /* 0x000fca00078e000e */
[----:B------:R0:W-:Y:S01]  /*49f0*/  @P4 STG.E.U16 desc[UR36][R4.64+0x12], R8 ;  /* 0x0000120804004986 */ /* 0x0001e2000c101524 */
[----:B------:R-:W-:-:S04]  /*4a00*/  ISETP.NE.AND P4, PT, R117, RZ, PT ;  /* 0x000000ff7500720c */ /* 0x000fc80003f85270 */
[----:B------:R-:W-:-:S13]  /*4a10*/  ISETP.GT.AND P4, PT, R3, 0x88, P4 ;  /* 0x000000880300780c */ /* 0x000fda0002784270 */
[----:B0-----:R-:W-:Y:S05]  /*4a20*/  @!P4 BRA `(.L_x_105) ;  /* 0x000000000004c947 */ /* 0x001fea0003800000 */
[----:B------:R0:W5:Y:S02]  /*4a30*/  LDG.E.LTC128B.U16 R116, desc[UR36][R12.64+0x10] ;  /* 0x000010240c747981 */ /* 0x000164000c1e1520 */
.L_x_105:
[----:B------:R-:W-:Y:S05]  /*4a40*/  BSYNC B1 ;  /* 0x0000000000017941 */ /* 0x000fea0003800000 */
.L_x_104:
        /* <DEDUP_REMOVED lines=9> */
.L_x_107:
[----:B------:R-:W-:Y:S05]  /*4ae0*/  BSYNC B1 ;  /* 0x0000000000017941 */ /* 0x000fea0003800000 */
.L_x_106:
[----:B-----5:R-:W-:Y:S01]  /*4af0*/  IMAD.U32 R4, R116, 0x10000, RZ ;  /* 0x0001000074047824 */ /* 0x020fe200078e00ff */
[----:B------:R-:W-:Y:S01]  /*4b00*/  ISETP.NE.AND P6, PT, R121, RZ, PT ;  /* 0x000000ff7900720c */ /* 0x000fe20003fc5270 */
        /* <DEDUP_REMOVED lines=8> */
[----:B------:R-:W-:-:S13]  /*4b90*/  ISETP.GT.AND P4, PT, R3, 0x80, P6 ;  /* 0x000000800300780c */ /* 0x000fda0003784270 */
[----:B0-----:R-:W-:Y:S05]  /*4ba0*/  @!P4 BRA `(.L_x_109) ;  /* 0x000000000004c947 */ /* 0x001fea0003800000 */
[----:B------:R0:W5:Y:S02]  /*4bb0*/  LDG.E.LTC128B.U16 R116, desc[UR36][R60.64+0x20] ;  /* 0x000020243c747981 */ /* 0x000164000c1e1520 */
.L_x_109:
[----:B------:R-:W-:Y:S05]  /*4bc0*/  BSYNC B1 ;  /* 0x0000000000017941 */ /* 0x000fea0003800000 */
.L_x_108:
[----:B-----5:R-:W-:Y:S01]  /*4bd0*/  IMAD.U32 R4, R116, 0x10000, RZ ;  /* 0x0001000074047824 */ /* 0x020fe200078e00ff */
[----:B------:R-:W-:Y:S01]  /*4be0*/  ISETP.NE.AND P6, PT, R103, RZ, PT ;  /* 0x000000ff6700720c */ /* 0x000fe20003fc5270 */
[----:B------:R-:W-:Y:S02]  /*4bf0*/  BSSY B1, `(.L_x_110) ;  /* 0x000000b000017945 */ /* 0x000fe40003800000 */
[----:B------:R-:W-:Y:S01]  /*4c00*/  FMUL R5, R4, R91 ;  /* 0x0000005b04057220 */ /* 0x000fe20000400000 */
[----:B------:R-:W-:-:S03]  /*4c10*/  @P4 IMAD.MOV.U32 R4, RZ, RZ, R14 ;  /* 0x000000ffff044224 */ /* 0x000fc600078e000e */
        /* <DEDUP_REMOVED lines=8> */
.L_x_111:
[----:B------:R-:W-:Y:S05]  /*4ca0*/  BSYNC B1 ;  /* 0x0000000000017941 */ /* 0x000fea0003800000 */
.L_x_110:
        /* <DEDUP_REMOVED lines=13> */
.L_x_113:
[----:B------:R-:W-:Y:S05]  /*4d80*/  BSYNC B1 ;  /* 0x0000000000017941 */ /* 0x000fea0003800000 */
.L_x_112:
[----:B-----5:R-:W-:Y:S01]  /*4d90*/  IMAD.U32 R4, R116, 0x10000, RZ ;  /* 0x0001000074047824 */ /* 0x020fe200078e00ff */
[----:B------:R-:W-:Y:S03]  /*4da0*/  BSSY B1, `(.L_x_114) ;  /* 0x000000b000017945 */ /* 0x000fe60003800000 */
        /* <DEDUP_REMOVED lines=10> */
.L_x_115:
[----:B------:R-:W-:Y:S05]  /*4e50*/  BSYNC B1 ;  /* 0x0000000000017941 */ /* 0x000fea0003800000 */
.L_x_114:
        /* <DEDUP_REMOVED lines=13> */
.L_x_117:
[----:B------:R-:W-:Y:S05]  /*4f30*/  BSYNC B1 ;  /* 0x0000000000017941 */ /* 0x000fea0003800000 */
.L_x_116:
        /* <DEDUP_REMOVED lines=13> */
.L_x_119:
[----:B------:R-:W-:Y:S05]  /*5010*/  BSYNC B1 ;  /* 0x0000000000017941 */ /* 0x000fea0003800000 */
.L_x_118:
        /* <DEDUP_REMOVED lines=13> */
.L_x_121:
[----:B------:R-:W-:Y:S05]  /*50f0*/  BSYNC B1 ;  /* 0x0000000000017941 */ /* 0x000fea0003800000 */
.L_x_120:
        /* <DEDUP_REMOVED lines=12> */
.L_x_123:
[----:B------:R-:W-:Y:S05]  /*51c0*/  BSYNC B1 ;  /* 0x0000000000017941 */ /* 0x000fea0003800000 */
.L_x_122:
        /* <DEDUP_REMOVED lines=13> */
.L_x_125:
[----:B------:R-:W-:Y:S05]  /*52a0*/  BSYNC B1 ;  /* 0x0000000000017941 */ /* 0x000fea0003800000 */
.L_x_124:
        /* <DEDUP_REMOVED lines=13> */
.L_x_127:
[----:B------:R-:W-:Y:S05]  /*5380*/  BSYNC B1 ;  /* 0x0000000000017941 */ /* 0x000fea0003800000 */
.L_x_126:
        /* <DEDUP_REMOVED lines=13> */
.L_x_129:
[----:B------:R-:W-:Y:S05]  /*5460*/  BSYNC B1 ;  /* 0x0000000000017941 */ /* 0x000fea0003800000 */
.L_x_128:
        /* <DEDUP_REMOVED lines=12> */
.L_x_131:
[----:B------:R-:W-:Y:S05]  /*5530*/  BSYNC B1 ;  /* 0x0000000000017941 */ /* 0x000fea0003800000 */
.L_x_130:
        /* <DEDUP_REMOVED lines=13> */
.L_x_133:
[----:B------:R-:W-:Y:S05]  /*5610*/  BSYNC B1 ;  /* 0x0000000000017941 */ /* 0x000fea0003800000 */
.L_x_132:
        /* <DEDUP_REMOVED lines=12> */
.L_x_135:
[----:B------:R-:W-:Y:S05]  /*56e0*/  BSYNC B1 ;  /* 0x0000000000017941 */ /* 0x000fea0003800000 */
.L_x_134:
        /* <DEDUP_REMOVED lines=12> */
.L_x_137:
[----:B------:R-:W-:Y:S05]  /*57b0*/  BSYNC B1 ;  /* 0x0000000000017941 */ /* 0x000fea0003800000 */
.L_x_136:
[----:B-----5:R-:W-:Y:S01]  /*57c0*/  IMAD.U32 R4, R116, 0x10000, RZ ;  /* 0x0001000074047824 */ /* 0x020fe200078e00ff */
[----:B------:R-:W-:Y:S01]  /*57d0*/  ISETP.GT.AND P5, PT, R3, 0x88, P5 ;  /* 0x000000880300780c */ /* 0x000fe20002fa4270 */
        /* <DEDUP_REMOVED lines=8> */
[----:B------:R-:W-:Y:S05]  /*5860*/  @!P5 BRA `(.L_x_139) ;  /* 0x000000000004d947 */ /* 0x000fea0003800000 */
[----:B------:R0:W5:Y:S02]  /*5870*/  LDG.E.LTC128B.U16 R116, desc[UR36][R12.64+0x52] ;  /* 0x000052240c747981 */ /* 0x000164000c1e1520 */
.L_x_139:
[----:B------:R-:W-:Y:S05]  /*5880*/  BSYNC B1 ;  /* 0x0000000000017941 */ /* 0x000fea0003800000 */
.L_x_138:
[----:B0----5:R-:W-:Y:S01]  /*5890*/  IMAD.U32 R4, R116, 0x10000, RZ ;  /* 0x0001000074047824 */ /* 0x021fe200078e00ff */
        /* <DEDUP_REMOVED lines=11> */
.L_x_141:
[----:B------:R-:W-:Y:S05]  /*5950*/  BSYNC B1 ;  /* 0x0000000000017941 */ /* 0x000fea0003800000 */
.L_x_140:
[----:B0----5:R-:W-:Y:S01]  /*5960*/  IMAD.U32 R4, R116, 0x10000, RZ ;  /* 0x0001000074047824 */ /* 0x021fe200078e00ff */
        /* <DEDUP_REMOVED lines=11> */
.L_x_143:
[----:B------:R-:W-:Y:S05]  /*5a20*/  BSYNC B1 ;  /* 0x0000000000017941 */ /* 0x000fea0003800000 */
.L_x_142:
        /* <DEDUP_REMOVED lines=12> */
.L_x_145:
[----:B------:R-:W-:Y:S05]  /*5af0*/  BSYNC B1 ;  /* 0x0000000000017941 */ /* 0x000fea0003800000 */
.L_x_144:
        /* <DEDUP_REMOVED lines=12> */
.L_x_147:
[----:B------:R-:W-:Y:S05]  /*5bc0*/  BSYNC B1 ;  /* 0x0000000000017941 */ /* 0x000fea0003800000 */
.L_x_146:
        /* <DEDUP_REMOVED lines=12> */
.L_x_149:
[----:B------:R-:W-:Y:S05]  /*5c90*/  BSYNC B1 ;  /* 0x0000000000017941 */ /* 0x000fea0003800000 */
.L_x_148:
        /* <DEDUP_REMOVED lines=12> */
.L_x_151:
[----:B------:R-:W-:Y:S05]  /*5d60*/  BSYNC B1 ;  /* 0x0000000000017941 */ /* 0x000fea0003800000 */
.L_x_150:
        /* <DEDUP_REMOVED lines=9> */
.L_x_153:
[----:B------:R-:W-:Y:S05]  /*5e00*/  BSYNC B1 ;  /* 0x0000000000017941 */ /* 0x000fea0003800000 */
.L_x_152:
        /* <DEDUP_REMOVED lines=12> */
.L_x_155:
[----:B------:R-:W-:Y:S05]  /*5ed0*/  BSYNC B1 ;  /* 0x0000000000017941 */ /* 0x000fea0003800000 */
.L_x_154:
[----:B------:R-:W-:Y:S05]  /*5ee0*/  @!P0 BRA `(.L_x_156) ;  /* 0x0000001400848947 */ /* 0x000fea0003800000 */
[----:B-----5:R-:W-:-:S04]  /*5ef0*/  IMAD.U32 R116, R116, 0x10000, RZ ;  /* 0x0001000074747824 */ /* 0x020fc800078e00ff */
[----:B------:R-:W-:-:S04]  /*5f00*/  FMUL R116, R116, R91 ;  /* 0x0000005b74747220 */ /* 0x000fc80000400000 */
[----:B------:R-:W-:-:S05]  /*5f10*/  FFMA R116, R55, R90, R116 ;  /* 0x0000005a37747223 */ /* 0x000fca0000000074 */
[----:B------:R-:W-:-:S05]  /*5f20*/  F2FP.BF16.F32.PACK_AB R116, RZ, R116 ;  /* 0x00000074ff74723e */ /* 0x000fca00000010ff */
[----:B------:R0:W-:Y:S01]  /*5f30*/  STG.E.U16 desc[UR36][R6.64+0x72], R116 ;  /* 0x0000727406007986 */ /* 0x0001e2000c101524 */
[----:B------:R-:W-:Y:S05]  /*5f40*/  BRA `(.L_x_156) ;  /* 0x00000014006c7947 */ /* 0x000fea0003800000 */
.L_x_33:
[----:B------:R-:W-:Y:S01]  /*5f50*/  ULDC.64 UR4, c[0x0][0x5c0] ;  /* 0x0001700000047ab9 */ /* 0x000fe20000000a00 */
[-C--:B------:R-:W-:Y:S01]  /*5f60*/  FMUL R56, R56, R90.reuse ;  /* 0x0000005a38387220 */ /* 0x080fe20000400000 */
[----:B------:R-:W-:Y:S01]  /*5f70*/  LEA R10, P1, R112, UR4, 0x1 ;  /* 0x00000004700a7c11 */ /* 0x000fe2000f8208ff */
[----:B------:R-:W-:Y:S01]  /*5f80*/  IMAD.SHL.U32 R7, R96, 0x2, RZ ;  /* 0x0000000260077824 */ /* 0x000fe200078e00ff */
[----:B------:R-:W-:Y:S01]  /*5f90*/  ISETP.GT.AND P3, PT, R4, 0x1, PT ;  /* 0x000000010400780c */ /* 0x000fe20003f64270 */
[----:B------:R-:W-:Y:S01]  /*5fa0*/  FMUL R57, R57, R90 ;  /* 0x0000005a39397220 */ /* 0x000fe20000400000 */
[----:B------:R-:W-:Y:S01]  /*5fb0*/  F2FP.BF16.F32.PACK_AB R56, RZ, R56 ;  /* 0x00000038ff38723e */ /* 0x000fe200000010ff */
[-C--:B------:R-:W-:Y:S01]  /*5fc0*/  FMUL R58, R58, R90.reuse ;  /* 0x0000005a3a3a7220 */ /* 0x080fe20000400000 */
[----:B------:R-:W-:Y:S01]  /*5fd0*/  LEA.HI.X R11, R112, UR5, R115, 0x1, P1 ;  /* 0x00000005700b7c11 */ /* 0x000fe200088f0c73 */
[-C--:B------:R-:W-:Y:S01]  /*5fe0*/  FMUL R59, R59, R90.reuse ;  /* 0x0000005a3b3b7220 */ /* 0x080fe20000400000 */
[----:B------:R-:W-:Y:S01]  /*5ff0*/  ISETP.GT.AND P1, PT, R3, RZ, P3 ;  /* 0x000000ff0300720c */ /* 0x000fe20001f24270 */
[----:B------:R-:W-:Y:S01]  /*6000*/  IMAD.SHL.U32 R23, R97, 0x2, RZ ;  /* 0x0000000261177824 */ /* 0x000fe200078e00ff */
[----:B------:R-:W-:Y:S01]  /*6010*/  ISETP.GT.AND P2, PT, R3, 0x8, P6 ;  /* 0x000000080300780c */ /* 0x000fe20003744270 */
[----:B------:R-:W-:Y:S01]  /*6020*/  @P0 STG.E.U16 desc[UR36][R10.64], R56 ;  /* 0x000000380a000986 */ /* 0x000fe2000c101524 */
[----:B------:R-:W-:Y:S01]  /*6030*/  SHF.L.U64.HI R5, R96, 0x1, R95 ;  /* 0x0000000160057819 */ /* 0x000fe2000001025f */
[----:B------:R-:W-:Y:S01]  /*6040*/  FMUL R60, R60, R90 ;  /* 0x0000005a3c3c7220 */ /* 0x000fe20000400000 */
[----:B------:R-:W-:Y:S01]  /*6050*/  IADD3 R8, P0, R7, R10, RZ ;  /* 0x0000000a07087210 */ /* 0x000fe20007f1e0ff */
[-C--:B------:R-:W-:Y:S01]  /*6060*/  FMUL R61, R61, R90.reuse ;  /* 0x0000005a3d3d7220 */ /* 0x080fe20000400000 */
[----:B------:R-:W-:Y:S01]  /*6070*/  F2FP.BF16.F32.PACK_AB R57, RZ, R57 ;  /* 0x00000039ff39723e */ /* 0x000fe200000010ff */
[----:B------:R-:W-:Y:S01]  /*6080*/  FMUL R63, R63, R90 ;  /* 0x0000005a3f3f7220 */ /* 0x000fe20000400000 */
[----:B------:R-:W-:Y:S01]  /*6090*/  F2FP.BF16.F32.PACK_AB R58, RZ, R58 ;  /* 0x0000003aff3a723e */ /* 0x000fe200000010ff */
[----:B------:R-:W-:Y:S01]  /*60a0*/  IMAD.X R9, R5, 0x1, R11, P0 ;  /* 0x0000000105097824 */ /* 0x000fe200000e060b */
[----:B------:R-:W-:Y:S01]  /*60b0*/  ISETP.GT.AND P0, PT, R3, 0x8, P3 ;  /* 0x000000080300780c */ /* 0x000fe20001f04270 */
[----:B------:R-:W-:Y:S01]  /*60c0*/  @P1 STG.E.U16 desc[UR36][R10.64+0x2], R57 ;  /* 0x000002390a001986 */ /* 0x000fe2000c101524 */
[----:B------:R-:W-:Y:S01]  /*60d0*/  F2FP.BF16.F32.PACK_AB R59, RZ, R59 ;  /* 0x0000003bff3b723e */ /* 0x000fe200000010ff */
[----:B------:R-:W-:Y:S01]  /*60e0*/  FMUL R62, R62, R90 ;  /* 0x0000005a3e3e7220 */ /* 0x000fe20000400000 */
[----:B------:R-:W-:Y:S01]  /*60f0*/  SHF.L.U64.HI R13, R97, 0x1, R94 ;  /* 0x00000001610d7819 */ /* 0x000fe2000001025e */
[----:B------:R-:W-:Y:S01]  /*6100*/  @P2 STG.E.U16 desc[UR36][R8.64], R58 ;  /* 0x0000003a08002986 */ /* 0x000fe2000c101524 */
[----:B------:R-:W-:Y:S01]  /*6110*/  IADD3 R6, P1, P2, R23, R10, R7 ;  /* 0x0000000a17067210 */ /* 0x000fe20007a3e007 */
[-C--:B------:R-:W-:Y:S01]  /*6120*/  FMUL R64, R64, R90.reuse ;  /* 0x0000005a40407220 */ /* 0x080fe20000400000 */
[C---:B------:R-:W-:Y:S01]  /*6130*/  ISETP.GT.AND P4, PT, R4.reuse, 0x8, PT ;  /* 0x000000080400780c */ /* 0x040fe20003f84270 */
[-C--:B------:R-:W-:Y:S01]  /*6140*/  FMUL R65, R65, R90.reuse ;  /* 0x0000005a41417220 */ /* 0x080fe20000400000 */
[----:B------:R-:W-:Y:S01]  /*6150*/  ISETP.GT.AND P3, PT, R4, 0x9, PT ;  /* 0x000000090400780c */ /* 0x000fe20003f64270 */
[-C--:B------:R-:W-:Y:S01]  /*6160*/  FMUL R66, R66, R90.reuse ;  /* 0x0000005a42427220 */ /* 0x080fe20000400000 */
[----:B------:R-:W-:Y:S01]  /*6170*/  IADD3.X R7, R13, R11, R5, P1, P2 ;  /* 0x0000000b0d077210 */ /* 0x000fe20000fe4405 */
[----:B------:R-:W-:Y:S01]  /*6180*/  @P0 STG.E.U16 desc[UR36][R8.64+0x2], R59 ;  /* 0x0000023b08000986 */ /* 0x000fe2000c101524 */
[----:B------:R-:W-:Y:S01]  /*6190*/  ISETP.GT.AND P1, PT, R3, RZ, P4 ;  /* 0x000000ff0300720c */ /* 0x000fe20002724270 */
[-C--:B------:R-:W-:Y:S01]  /*61a0*/  FMUL R67, R67, R90.reuse ;  /* 0x0000005a43437220 */ /* 0x080fe20000400000 */
[----:B------:R-:W-:Y:S01]  /*61b0*/  ISETP.GT.AND P0, PT, R3, RZ, P3 ;  /* 0x000000ff0300720c */ /* 0x000fe20001f04270 */
[----:B------:R-:W-:Y:S01]  /*61c0*/  FMUL R68, R68, R90 ;  /* 0x0000005a44447220 */ /* 0x000fe20000400000 */
[----:B------:R-:W-:Y:S01]  /*61d0*/  F2FP.BF16.F32.PACK_AB R60, RZ, R60 ;  /* 0x0000003cff3c723e */ /* 0x000fe200000010ff */
[-C--:B------:R-:W-:Y:S01]  /*61e0*/  FMUL R69, R69, R90.reuse ;  /* 0x0000005a45457220 */ /* 0x080fe20000400000 */
[----:B------:R-:W-:Y:S01]  /*61f0*/  F2FP.BF16.F32.PACK_AB R61, RZ, R61 ;  /* 0x0000003dff3d723e */ /* 0x000fe200000010ff */
[-C--:B------:R-:W-:Y:S01]  /*6200*/  FMUL R70, R70, R90.reuse ;  /* 0x0000005a46467220 */ /* 0x080fe20000400000 */
[----:B------:R-:W-:Y:S01]  /*6210*/  F2FP.BF16.F32.PACK_AB R63, RZ, R63 ;  /* 0x0000003fff3f723e */ /* 0x000fe200000010ff */
[----:B------:R-:W-:Y:S01]  /*6220*/  FMUL R71, R71, R90 ;  /* 0x0000005a47477220 */ /* 0x000fe20000400000 */
[----:B------:R-:W-:Y:S01]  /*6230*/  F2FP.BF16.F32.PACK_AB R62, RZ, R62 ;  /* 0x0000003eff3e723e */ /* 0x000fe200000010ff */
[----:B------:R-:W-:Y:S01]  /*6240*/  FMUL R72, R72, R90 ;  /* 0x0000005a48487220 */ /* 0x000fe20000400000 */
[----:B------:R-:W-:Y:S01]  /*6250*/  F2FP.BF16.F32.PACK_AB R64, RZ, R64 ;  /* 0x00000040ff40723e */ /* 0x000fe200000010ff */
[----:B------:R-:W-:Y:S01]  /*6260*/  @P1 STG.E.U16 desc[UR36][R10.64+0x10], R60 ;  /* 0x0000103c0a001986 */ /* 0x000fe2000c101524 */
[----:B------:R-:W-:Y:S01]  /*6270*/  ISETP.GT.AND P1, PT, R3, 0x8, P4 ;  /* 0x000000080300780c */ /* 0x000fe20002724270 */
[-C--:B------:R-:W-:Y:S01]  /*6280*/  FMUL R73, R73, R90.reuse ;  /* 0x0000005a49497220 */ /* 0x080fe20000400000 */
[----:B------:R-:W-:Y:S01]  /*6290*/  ISETP.GT.AND P2, PT, R4, 0x11, PT ;  /* 0x000000110400780c */ /* 0x000fe20003f44270 */
[----:B------:R-:W-:Y:S01]  /*62a0*/  @P0 STG.E.U16 desc[UR36][R10.64+0x12], R61 ;  /* 0x0000123d0a000986 */ /* 0x000fe2000c101524 */
[----:B------:R-:W-:Y:S01]  /*62b0*/  ISETP.GT.AND P0, PT, R3, 0x8, P3 ;  /* 0x000000080300780c */ /* 0x000fe20001f04270 */
[-C--:B------:R-:W-:Y:S01]  /*62c0*/  FMUL R74, R74, R90.reuse ;  /* 0x0000005a4a4a7220 */ /* 0x080fe20000400000 */
[----:B------:R-:W-:Y:S01]  /*62d0*/  ISETP.GT.AND P3, PT, R4, 0x10, PT ;  /* 0x000000100400780c */ /* 0x000fe20003f64270 */
[-C--:B------:R-:W-:Y:S01]  /*62e0*/  FMUL R75, R75, R90.reuse ;  /* 0x0000005a4b4b7220 */ /* 0x080fe20000400000 */
[----:B------:R-:W-:Y:S01]  /*62f0*/  F2FP.BF16.F32.PACK_AB R65, RZ, R65 ;  /* 0x00000041ff41723e */ /* 0x000fe200000010ff */
[----:B------:R-:W-:Y:S01]  /*6300*/  FMUL R76, R76, R90 ;  /* 0x0000005a4c4c7220 */ /* 0x000fe20000400000 */
[----:B------:R-:W-:Y:S01]  /*6310*/  F2FP.BF16.F32.PACK_AB R66, RZ, R66 ;  /* 0x00000042ff42723e */ /* 0x000fe200000010ff */
[----:B------:R-:W-:Y:S01]  /*6320*/  FMUL R77, R77, R90 ;  /* 0x0000005a4d4d7220 */ /* 0x000fe20000400000 */
[----:B------:R-:W-:Y:S01]  /*6330*/  F2FP.BF16.F32.PACK_AB R67, RZ, R67 ;  /* 0x00000043ff43723e */ /* 0x000fe200000010ff */
[----:B------:R-:W-:Y:S01]  /*6340*/  @P1 STG.E.U16 desc[UR36][R8.64+0x10], R62 ;  /* 0x0000103e08001986 */ /* 0x000fe2000c101524 */
[----:B------:R-:W-:Y:S01]  /*6350*/  F2FP.BF16.F32.PACK_AB R68, RZ, R68 ;  /* 0x00000044ff44723e */ /* 0x000fe200000010ff */
[-C--:B------:R-:W-:Y:S01]  /*6360*/  FMUL R78, R78, R90.reuse ;  /* 0x0000005a4e4e7220 */ /* 0x080fe20000400000 */
[----:B------:R-:W-:Y:S01]  /*6370*/  ISETP.GT.AND P1, PT, R4, 0x19, PT ;  /* 0x000000190400780c */ /* 0x000fe20003f24270 */
[----:B------:R-:W-:Y:S01]  /*6380*/  @P0 STG.E.U16 desc[UR36][R8.64+0x12], R63 ;  /* 0x0000123f08000986 */ /* 0x000fe2000c101524 */
[----:B------:R-:W-:Y:S01]  /*6390*/  ISETP.GT.AND P0, PT, R3, RZ, P3 ;  /* 0x000000ff0300720c */ /* 0x000fe20001f04270 */
[-C--:B------:R-:W-:Y:S01]  /*63a0*/  FMUL R79, R79, R90.reuse ;  /* 0x0000005a4f4f7220 */ /* 0x080fe20000400000 */
[----:B------:R-:W-:Y:S01]  /*63b0*/  F2FP.BF16.F32.PACK_AB R69, RZ, R69 ;  /* 0x00000045ff45723e */ /* 0x000fe200000010ff */
[----:B------:R-:W-:Y:S01]  /*63c0*/  FMUL R80, R80, R90 ;  /* 0x0000005a50507220 */ /* 0x000fe20000400000 */
[----:B------:R-:W-:Y:S01]  /*63d0*/  F2FP.BF16.F32.PACK_AB R70, RZ, R70 ;  /* 0x00000046ff46723e */ /* 0x000fe200000010ff */
        /* <DEDUP_REMOVED lines=8> */
[----:B------:R-:W-:Y:S01]  /*6460*/  @P0 STG.E.U16 desc[UR36][R10.64+0x20], R64 ;  /* 0x000020400a000986 */ /* 0x000fe2000c101524 */
[----:B------:R-:W-:Y:S01]  /*6470*/  ISETP.GT.AND P0, PT, R3, RZ, P2 ;  /* 0x000000ff0300720c */ /* 0x000fe20001704270 */
[-C--:B------:R-:W-:Y:S01]  /*6480*/  FMUL R85, R85, R90.reuse ;  /* 0x0000005a55557220 */ /* 0x080fe20000400000 */
[----:B------:R-:W-:Y:S01]  /*6490*/  F2FP.BF16.F32.PACK_AB R75, RZ, R75 ;  /* 0x0000004bff4b723e */ /* 0x000fe200000010ff */
[-C--:B------:R-:W-:Y:S01]  /*64a0*/  FMUL R86, R86, R90.reuse ;  /* 0x0000005a56567220 */ /* 0x080fe20000400000 */
[----:B------:R-:W-:Y:S01]  /*64b0*/  ISETP.GT.AND P5, PT, R4, 0x28, PT ;  /* 0x000000280400780c */ /* 0x000fe20003fa4270 */
[----:B------:R-:W-:Y:S01]  /*64c0*/  FMUL R87, R87, R90 ;  /* 0x0000005a57577220 */ /* 0x000fe20000400000 */
[----:B------:R-:W-:Y:S01]  /*64d0*/  F2FP.BF16.F32.PACK_AB R76, RZ, R76 ;  /* 0x0000004cff4c723e */ /* 0x000fe200000010ff */
[-C--:B------:R-:W-:Y:S01]  /*64e0*/  FMUL R24, R24, R90.reuse ;  /* 0x0000005a18187220 */ /* 0x080fe20000400000 */
[----:B------:R-:W-:Y:S01]  /*64f0*/  ISETP.GT.AND P4, PT, R4, 0x29, PT ;  /* 0x000000290400780c */ /* 0x000fe20003f84270 */
[-C--:B------:R-:W-:Y:S01]  /*6500*/  FMUL R25, R25, R90.reuse ;  /* 0x0000005a19197220 */ /* 0x080fe20000400000 */
[----:B------:R-:W-:Y:S01]  /*6510*/  F2FP.BF16.F32.PACK_AB R77, RZ, R77 ;  /* 0x0000004dff4d723e */ /* 0x000fe200000010ff */
[----:B------:R-:W-:Y:S01]  /*6520*/  FMUL R26, R26, R90 ;  /* 0x0000005a1a1a7220 */ /* 0x000fe20000400000 */
[----:B------:R-:W-:Y:S01]  /*6530*/  F2FP.BF16.F32.PACK_AB R78, RZ, R78 ;  /* 0x0000004eff4e723e */ /* 0x000fe200000010ff */
[----:B------:R-:W-:Y:S01]  /*6540*/  @P0 STG.E.U16 desc[UR36][R10.64+0x22], R65 ;  /* 0x000022410a000986 */ /* 0x000fe2000c101524 */
[----:B------:R-:W-:Y:S01]  /*6550*/  ISETP.GT.AND P0, PT, R3, 0x8, P3 ;  /* 0x000000080300780c */ /* 0x000fe20001f04270 */
[-C--:B------:R-:W-:Y:S01]  /*6560*/  FMUL R27, R27, R90.reuse ;  /* 0x0000005a1b1b7220 */ /* 0x080fe20000400000 */
[----:B------:R-:W-:Y:S01]  /*6570*/  F2FP.BF16.F32.PACK_AB R79, RZ, R79 ;  /* 0x0000004fff4f723e */ /* 0x000fe200000010ff */
[-C--:B------:R-:W-:Y:S01]  /*6580*/  FMUL R28, R28, R90.reuse ;  /* 0x0000005a1c1c7220 */ /* 0x080fe20000400000 */
[----:B------:R-:W-:Y:S01]  /*6590*/  ISETP.GT.AND P3, PT, R4, 0x30, PT ;  /* 0x000000300400780c */ /* 0x000fe20003f64270 */
        /* <DEDUP_REMOVED lines=8> */
[----:B------:R-:W-:Y:S01]  /*6620*/  @P0 STG.E.U16 desc[UR36][R8.64+0x20], R66 ;  /* 0x0000204208000986 */ /* 0x000fe2000c101524 */
[----:B------:R-:W-:Y:S01]  /*6630*/  ISETP.GT.AND P0, PT, R3, 0x8, P2 ;  /* 0x000000080300780c */ /* 0x000fe20001704270 */
[-C--:B------:R-:W-:Y:S01]  /*6640*/  FMUL R33, R33, R90.reuse ;  /* 0x0000005a21217220 */ /* 0x080fe20000400000 */
[----:B------:R-:W-:Y:S01]  /*6650*/  ISETP.GT.AND P2, PT, R4, 0x18, PT ;  /* 0x000000180400780c */ /* 0x000fe20003f44270 */
[----:B------:R-:W-:Y:S01]  /*6660*/  FMUL R34, R34, R90 ;  /* 0x0000005a22227220 */ /* 0x000fe20000400000 */
[----:B------:R-:W-:Y:S01]  /*6670*/  F2FP.BF16.F32.PACK_AB R84, RZ, R84 ;  /* 0x00000054ff54723e */ /* 0x000fe200000010ff */
[-C--:B------:R-:W-:Y:S01]  /*6680*/  FMUL R35, R35, R90.reuse ;  /* 0x0000005a23237220 */ /* 0x080fe20000400000 */
[----:B------:R-:W-:Y:S01]  /*6690*/  P2R R5, PR, RZ, 0x20 ;  /* 0x00000020ff057803 */ /* 0x000fe20000000000 */
[-C--:B------:R-:W-:Y:S01]  /*66a0*/  FMUL R36, R36, R90.reuse ;  /* 0x0000005a24247220 */ /* 0x080fe20000400000 */
[----:B------:R-:W-:Y:S01]  /*66b0*/  F2FP.BF16.F32.PACK_AB R85, RZ, R85 ;  /* 0x00000055ff55723e */ /* 0x000fe200000010ff */
[----:B------:R-:W-:Y:S01]  /*66c0*/  FMUL R37, R37, R90 ;  /* 0x0000005a25257220 */ /* 0x000fe20000400000 */
[----:B------:R-:W-:Y:S01]  /*66d0*/  F2FP.BF16.F32.PACK_AB R86, RZ, R86 ;  /* 0x00000056ff56723e */ /* 0x000fe200000010ff */
[-C--:B------:R-:W-:Y:S01]  /*66e0*/  FMUL R38, R38, R90.reuse ;  /* 0x0000005a26267220 */ /* 0x080fe20000400000 */
[----:B------:R-:W-:Y:S01]  /*66f0*/  F2FP.BF16.F32.PACK_AB R87, RZ, R87 ;  /* 0x00000057ff57723e */ /* 0x000fe200000010ff */
[----:B------:R-:W-:Y:S01]  /*6700*/  @P0 STG.E.U16 desc[UR36][R8.64+0x22], R67 ;  /* 0x0000224308000986 */ /* 0x000fe2000c101524 */
[----:B------:R-:W-:Y:S01]  /*6710*/  ISETP.GT.AND P0, PT, R3, RZ, P2 ;  /* 0x000000ff0300720c */ /* 0x000fe20001704270 */
        /* <DEDUP_REMOVED lines=36> */
[----:B------:R-:W-:Y:S01]  /*6960*/  FMUL R55, R55, R90 ;  /* 0x0000005a37377220 */ /* 0x000fe20000400000 */
[----:B------:R-:W-:-:S02]  /*6970*/  F2FP.BF16.F32.PACK_AB R39, RZ, R39 ;  /* 0x00000027ff27723e */ /* 0x000fc400000010ff */
[----:B------:R-:W-:Y:S01]  /*6980*/  F2FP.BF16.F32.PACK_AB R40, RZ, R40 ;  /* 0x00000028ff28723e */ /* 0x000fe200000010ff */
[----:B------:R-:W-:Y:S01]  /*6990*/  @P0 STG.E.U16 desc[UR36][R8.64+0x30], R70 ;  /* 0x0000304608000986 */ /* 0x000fe2000c101524 */
[----:B------:R-:W-:Y:S02]  /*69a0*/  ISETP.GT.AND P0, PT, R3, 0x8, P1 ;  /* 0x000000080300780c */ /* 0x000fe40000f04270 */
[----:B------:R-:W-:Y:S02]  /*69b0*/  ISETP.GT.AND P1, PT, R4, 0x21, PT ;  /* 0x000000210400780c */ /* 0x000fe40003f24270 */
[----:B------:R-:W-:Y:S02]  /*69c0*/  F2FP.BF16.F32.PACK_AB R41, RZ, R41 ;  /* 0x00000029ff29723e */ /* 0x000fe400000010ff */
[----:B------:R-:W-:Y:S02]  /*69d0*/  F2FP.BF16.F32.PACK_AB R42, RZ, R42 ;  /* 0x0000002aff2a723e */ /* 0x000fe400000010ff */
[----:B------:R-:W-:-:S02]  /*69e0*/  F2FP.BF16.F32.PACK_AB R43, RZ, R43 ;  /* 0x0000002bff2b723e */ /* 0x000fc400000010ff */
[----:B------:R-:W-:Y:S02]  /*69f0*/  F2FP.BF16.F32.PACK_AB R44, RZ, R44 ;  /* 0x0000002cff2c723e */ /* 0x000fe400000010ff */
[----:B------:R-:W-:Y:S01]  /*6a00*/  F2FP.BF16.F32.PACK_AB R45, RZ, R45 ;  /* 0x0000002dff2d723e */ /* 0x000fe200000010ff */
[----:B------:R-:W-:Y:S01]  /*6a10*/  @P0 STG.E.U16 desc[UR36][R8.64+0x32], R71 ;  /* 0x0000324708000986 */ /* 0x000fe2000c101524 */
[----:B------:R-:W-:Y:S02]  /*6a20*/  ISETP.GT.AND P0, PT, R3, RZ, P2 ;  /* 0x000000ff0300720c */ /* 0x000fe40001704270 */
[----:B------:R-:W-:Y:S02]  /*6a30*/  F2FP.BF16.F32.PACK_AB R46, RZ, R46 ;  /* 0x0000002eff2e723e */ /* 0x000fe400000010ff */
[----:B------:R-:W-:Y:S02]  /*6a40*/  F2FP.BF16.F32.PACK_AB R47, RZ, R47 ;  /* 0x0000002fff2f723e */ /* 0x000fe400000010ff */
[----:B------:R-:W-:-:S02]  /*6a50*/  F2FP.BF16.F32.PACK_AB R48, RZ, R48 ;  /* 0x00000030ff30723e */ /* 0x000fc400000010ff */
[----:B------:R-:W-:Y:S02]  /*6a60*/  F2FP.BF16.F32.PACK_AB R49, RZ, R49 ;  /* 0x00000031ff31723e */ /* 0x000fe400000010ff */
[----:B------:R-:W-:Y:S02]  /*6a70*/  F2FP.BF16.F32.PACK_AB R50, RZ, R50 ;  /* 0x00000032ff32723e */ /* 0x000fe400000010ff */
[----:B------:R-:W-:Y:S01]  /*6a80*/  F2FP.BF16.F32.PACK_AB R51, RZ, R51 ;  /* 0x00000033ff33723e */ /* 0x000fe200000010ff */
[----:B------:R-:W-:Y:S01]  /*6a90*/  @P0 STG.E.U16 desc[UR36][R10.64+0x40], R72 ;  /* 0x000040480a000986 */ /* 0x000fe2000c101524 */
[----:B------:R-:W-:Y:S02]  /*6aa0*/  ISETP.GT.AND P0, PT, R3, RZ, P1 ;  /* 0x000000ff0300720c */ /* 0x000fe40000f04270 */
[----:B------:R-:W-:Y:S02]  /*6ab0*/  F2FP.BF16.F32.PACK_AB R52, RZ, R52 ;  /* 0x00000034ff34723e */ /* 0x000fe400000010ff */
[----:B------:R-:W-:-:S02]  /*6ac0*/  F2FP.BF16.F32.PACK_AB R53, RZ, R53 ;  /* 0x00000035ff35723e */ /* 0x000fc400000010ff */
[----:B------:R-:W-:Y:S02]  /*6ad0*/  F2FP.BF16.F32.PACK_AB R54, RZ, R54 ;  /* 0x00000036ff36723e */ /* 0x000fe400000010ff */
[----:B------:R-:W-:-:S05]  /*6ae0*/  F2FP.BF16.F32.PACK_AB R55, RZ, R55 ;  /* 0x00000037ff37723e */ /* 0x000fca00000010ff */
[----:B------:R-:W-:Y:S01]  /*6af0*/  @P0 STG.E.U16 desc[UR36][R10.64+0x42], R73 ;  /* 0x000042490a000986 */ /* 0x000fe2000c101524 */
[----:B------:R-:W-:Y:S02]  /*6b00*/  ISETP.GT.AND P0, PT, R3, 0x8, P2 ;  /* 0x000000080300780c */ /* 0x000fe40001704270 */
[----:B------:R-:W-:-:S11]  /*6b10*/  ISETP.GT.AND P2, PT, R4, 0x38, PT ;  /* 0x000000380400780c */ /* 0x000fd60003f44270 */
[----:B------:R-:W-:Y:S01]  /*6b20*/  @P0 STG.E.U16 desc[UR36][R8.64+0x40], R74 ;  /* 0x0000404a08000986 */ /* 0x000fe2000c101524 */
[----:B------:R-:W-:-:S13]  /*6b30*/  ISETP.GT.AND P0, PT, R3, 0x8, P1 ;  /* 0x000000080300780c */ /* 0x000fda0000f04270 */
[----:B------:R-:W-:Y:S01]  /*6b40*/  @P0 STG.E.U16 desc[UR36][R8.64+0x42], R75 ;  /* 0x0000424b08000986 */ /* 0x000fe2000c101524 */
[----:B------:R-:W-:-:S13]  /*6b50*/  ISETP.GT.AND P0, PT, R3, RZ, P5 ;  /* 0x000000ff0300720c */ /* 0x000fda0002f04270 */
[----:B------:R-:W-:Y:S01]  /*6b60*/  @P0 STG.E.U16 desc[UR36][R10.64+0x50], R76 ;  /* 0x0000504c0a000986 */ /* 0x000fe2000c101524 */
[----:B------:R-:W-:-:S13]  /*6b70*/  ISETP.GT.AND P0, PT, R3, RZ, P4 ;  /* 0x000000ff0300720c */ /* 0x000fda0002704270 */
[----:B------:R-:W-:Y:S01]  /*6b80*/  @P0 STG.E.U16 desc[UR36][R10.64+0x52], R77 ;  /* 0x0000524d0a000986 */ /* 0x000fe2000c101524 */
[----:B------:R-:W-:-:S13]  /*6b90*/  ISETP.GT.AND P0, PT, R3, 0x8, P5 ;  /* 0x000000080300780c */ /* 0x000fda0002f04270 */
[----:B------:R-:W-:Y:S01]  /*6ba0*/  @P0 STG.E.U16 desc[UR36][R8.64+0x50], R78 ;  /* 0x0000504e08000986 */ /* 0x000fe2000c101524 */
[----:B------:R-:W-:-:S13]  /*6bb0*/  ISETP.GT.AND P0, PT, R3, 0x8, P4 ;  /* 0x000000080300780c */ /* 0x000fda0002704270 */
[----:B------:R-:W-:Y:S01]  /*6bc0*/  @P0 STG.E.U16 desc[UR36][R8.64+0x52], R79 ;  /* 0x0000524f08000986 */ /* 0x000fe2000c101524 */
[----:B------:R-:W-:-:S13]  /*6bd0*/  ISETP.GT.AND P0, PT, R3, RZ, P3 ;  /* 0x000000ff0300720c */ /* 0x000fda0001f04270 */
[----:B------:R-:W-:Y:S01]  /*6be0*/  @P0 STG.E.U16 desc[UR36][R10.64+0x60], R80 ;  /* 0x000060500a000986 */ /* 0x000fe2000c101524 */
[----:B------:R-:W-:-:S04]  /*6bf0*/  ISETP.GT.AND P0, PT, R4, 0x31, PT ;  /* 0x000000310400780c */ /* 0x000fc80003f04270 */
[----:B------:R-:W-:-:S13]  /*6c00*/  ISETP.GT.AND P1, PT, R3, RZ, P0 ;  /* 0x000000ff0300720c */ /* 0x000fda0000724270 */
[----:B------:R-:W-:Y:S01]  /*6c10*/  @P1 STG.E.U16 desc[UR36][R10.64+0x62], R81 ;  /* 0x000062510a001986 */ /* 0x000fe2000c101524 */
[----:B------:R-:W-:-:S13]  /*6c20*/  ISETP.GT.AND P1, PT, R3, 0x8, P3 ;  /* 0x000000080300780c */ /* 0x000fda0001f24270 */
[----:B------:R-:W-:Y:S01]  /*6c30*/  @P1 STG.E.U16 desc[UR36][R8.64+0x60], R82 ;  /* 0x0000605208001986 */ /* 0x000fe2000c101524 */
[----:B------:R-:W-:-:S13]  /*6c40*/  ISETP.GT.AND P1, PT, R3, 0x8, P0 ;  /* 0x000000080300780c */ /* 0x000fda0000724270 */
[----:B------:R-:W-:Y:S01]  /*6c50*/  @P1 STG.E.U16 desc[UR36][R8.64+0x62], R83 ;  /* 0x0000625308001986 */ /* 0x000fe2000c101524 */
[----:B------:R-:W-:-:S05]  /*6c60*/  IADD3 R14, P1, R23, R8, RZ ;  /* 0x00000008170e7210 */ /* 0x000fca0007f3e0ff */
[----:B------:R-:W-:Y:S01]  /*6c70*/  IMAD.X R15, R13, 0x1, R9, P1 ;  /* 0x000000010d0f7824 */ /* 0x000fe200008e0609 */
[----:B------:R-:W-:-:S13]  /*6c80*/  ISETP.GT.AND P1, PT, R3, RZ, P2 ;  /* 0x000000ff0300720c */ /* 0x000fda0001724270 */
[----:B------:R-:W-:Y:S01]  /*6c90*/  @P1 STG.E.U16 desc[UR36][R10.64+0x70], R84 ;  /* 0x000070540a001986 */ /* 0x000fe2000c101524 */
[----:B------:R-:W-:-:S05]  /*6ca0*/  IADD3 R20, P1, R23, R8, RZ ;  /* 0x0000000817147210 */ /* 0x000fca0007f3e0ff */
[----:B------:R-:W-:Y:S01]  /*6cb0*/  IMAD.X R21, R13, 0x1, R9, P1 ;  /* 0x000000010d157824 */ /* 0x000fe200008e0609 */
[----:B------:R-:W-:-:S05]  /*6cc0*/  IADD3 R12, P1, R23, R10, RZ ;  /* 0x0000000a170c7210 */ /* 0x000fca0007f3e0ff */
[----:B------:R-:W-:Y:S01]  /*6cd0*/  IMAD.X R13, R13, 0x1, R11, P1 ;  /* 0x000000010d0d7824 */ /* 0x000fe200008e060b */
[----:B------:R-:W-:-:S04]  /*6ce0*/  ISETP.GT.AND P1, PT, R4, 0x39, PT ;  /* 0x000000390400780c */ /* 0x000fc80003f24270 */
[----:B------:R-:W-:-:S13]  /*6cf0*/  ISETP.GT.AND P5, PT, R3, RZ, P1 ;  /* 0x000000ff0300720c */ /* 0x000fda0000fa4270 */
[----:B------:R-:W-:Y:S01]  /*6d00*/  @P5 STG.E.U16 desc[UR36][R10.64+0x72], R85 ;  /* 0x000072550a005986 */ /* 0x000fe2000c101524 */
[----:B------:R-:W-:-:S13]  /*6d10*/  ISETP.GT.AND P5, PT, R3, 0x8, P2 ;  /* 0x000000080300780c */ /* 0x000fda00017a4270 */
[----:B------:R-:W-:Y:S01]  /*6d20*/  @P5 STG.E.U16 desc[UR36][R8.64+0x70], R86 ;  /* 0x0000705608005986 */ /* 0x000fe2000c101524 */
[----:B------:R-:W-:-:S13]  /*6d30*/  ISETP.GT.AND P5, PT, R3, 0x8, P1 ;  /* 0x000000080300780c */ /* 0x000fda0000fa4270 */
[----:B------:R0:W-:Y:S01]  /*6d40*/  @P5 STG.E.U16 desc[UR36][R8.64+0x72], R87 ;  /* 0x0000725708005986 */ /* 0x0001e2000c101524 */
[C---:B------:R-:W-:Y:S02]  /*6d50*/  ISETP.GT.AND P5, PT, R3.reuse, 0x80, P6 ;  /* 0x000000800300780c */ /* 0x040fe400037a4270 */
[----:B------:R-:W-:-:S11]  /*6d60*/  ISETP.GT.AND P6, PT, R3, 0x88, P6 ;  /* 0x000000880300780c */ /* 0x000fd600037c4270 */
[----:B------:R-:W-:Y:S01]  /*6d70*/  @P5 STG.E.U16 desc[UR36][R12.64], R24 ;  /* 0x000000180c005986 */ /* 0x000fe2000c101524 */
[----:B------:R-:W-:-:S04]  /*6d80*/  ISETP.GT.AND P5, PT, R4, 0x1, PT ;  /* 0x000000010400780c */ /* 0x000fc80003fa4270 */
[----:B------:R-:W-:-:S13]  /*6d90*/  ISETP.GT.AND P5, PT, R3, 0x80, P5 ;  /* 0x000000800300780c */ /* 0x000fda0002fa4270 */
[----:B0-----:R-:W-:Y:S02]  /*6da0*/  @P5 IMAD.MOV.U32 R8, RZ, RZ, R12 ;  /* 0x000000ffff085224 */ /* 0x001fe400078e000c */
[----:B------:R-:W-:-:S05]  /*6db0*/  @P5 IMAD.MOV.U32 R9, RZ, RZ, R13 ;  /* 0x000000ffff095224 */ /* 0x000fca00078e000d */
[----:B------:R0:W-:Y:S01]  /*6dc0*/  @P5 STG.E.U16 desc[UR36][R8.64+0x2], R25 ;  /* 0x0000021908005986 */ /* 0x0001e2000c101524 */
[----:B------:R-:W-:-:S03]  /*6dd0*/  ISETP.NE.AND P5, PT, R5, RZ, PT ;  /* 0x000000ff0500720c */ /* 0x000fc60003fa5270 */
[----:B------:R-:W-:Y:S01]  /*6de0*/  @P6 STG.E.U16 desc[UR36][R14.64], R26 ;  /* 0x0000001a0e006986 */ /* 0x000fe2000c101524 */
[----:B------:R-:W-:-:S04]  /*6df0*/  ISETP.GT.AND P6, PT, R4, 0x1, PT ;  /* 0x000000010400780c */ /* 0x000fc80003fc4270 */
[----:B------:R-:W-:-:S13]  /*6e00*/  ISETP.GT.AND P6, PT, R3, 0x88, P6 ;  /* 0x000000880300780c */ /* 0x000fda00037c4270 */
[----:B------:R-:W-:Y:S01]  /*6e10*/  @P6 STG.E.U16 desc[UR36][R20.64+0x2], R27 ;  /* 0x0000021b14006986 */ /* 0x000fe2000c101524 */
[----:B------:R-:W-:-:S04]  /*6e20*/  ISETP.GT.AND P6, PT, R4, 0x8, PT ;  /* 0x000000080400780c */ /* 0x000fc80003fc4270 */
[----:B------:R-:W-:-:S13]  /*6e30*/  ISETP.GT.AND P6, PT, R3, 0x80, P6 ;  /* 0x000000800300780c */ /* 0x000fda00037c4270 */
[----:B0-----:R-:W-:Y:S02]  /*6e40*/  @P6 IMAD.MOV.U32 R8, RZ, RZ, R12 ;  /* 0x000000ffff086224 */ /* 0x001fe400078e000c */
[----:B------:R-:W-:-:S05]  /*6e50*/  @P6 IMAD.MOV.U32 R9, RZ, RZ, R13 ;  /* 0x000000ffff096224 */ /* 0x000fca00078e000d */
[----:B------:R0:W-:Y:S01]  /*6e60*/  @P6 STG.E.U16 desc[UR36][R8.64+0x10], R28 ;  /* 0x0000101c08006986 */ /* 0x0001e2000c101524 */
[----:B------:R-:W-:-:S04]  /*6e70*/  ISETP.GT.AND P6, PT, R4, 0x9, PT ;  /* 0x000000090400780c */ /* 0x000fc80003fc4270 */
[----:B------:R-:W-:-:S13]  /*6e80*/  ISETP.GT.AND P6, PT, R3, 0x80, P6 ;  /* 0x000000800300780c */ /* 0x000fda00037c4270 */
[----:B0-----:R-:W-:Y:S02]  /*6e90*/  @P6 IMAD.MOV.U32 R8, RZ, RZ, R12 ;  /* 0x000000ffff086224 */ /* 0x001fe400078e000c */
[----:B------:R-:W-:-:S05]  /*6ea0*/  @P6 IMAD.MOV.U32 R9, RZ, RZ, R13 ;  /* 0x000000ffff096224 */ /* 0x000fca00078e000d */
[----:B------:R0:W-:Y:S01]  /*6eb0*/  @P6 STG.E.U16 desc[UR36][R8.64+0x12], R29 ;  /* 0x0000121d08006986 */ /* 0x0001e2000c101524 */
[----:B------:R-:W-:-:S04]  /*6ec0*/  ISETP.GT.AND P6, PT, R4, 0x8, PT ;  /* 0x000000080400780c */ /* 0x000fc80003fc4270 */
[----:B------:R-:W-:-:S13]  /*6ed0*/  ISETP.GT.AND P6, PT, R3, 0x88, P6 ;  /* 0x000000880300780c */ /* 0x000fda00037c4270 */
        /* <DEDUP_REMOVED lines=45> */
[----:B------:R-:W-:Y:S01]  /*71b0*/  @P6 STG.E.U16 desc[UR36][R8.64+0x42], R41 ;  /* 0x0000422908006986 */ /* 0x000fe2000c101524 */
[----:B------:R-:W-:-:S04]  /*71c0*/  ISETP.GT.AND P6, PT, R4, 0x20, PT ;  /* 0x000000200400780c */ /* 0x000fc80003fc4270 */
[----:B------:R-:W-:-:S13]  /*71d0*/  ISETP.GT.AND P6, PT, R3, 0x88, P6 ;  /* 0x000000880300780c */ /* 0x000fda00037c4270 */
[----:B------:R-:W-:Y:S01]  /*71e0*/  @P6 STG.E.U16 desc[UR36][R6.64+0x40], R42 ;  /* 0x0000402a06006986 */ /* 0x000fe2000c101524 */
[----:B------:R-:W-:-:S04]  /*71f0*/  ISETP.GT.AND P6, PT, R4, 0x21, PT ;  /* 0x000000210400780c */ /* 0x000fc80003fc4270 */
[----:B------:R-:W-:-:S13]  /*7200*/  ISETP.GT.AND P6, PT, R3, 0x88, P6 ;  /* 0x000000880300780c */ /* 0x000fda00037c4270 */
[----:B------:R-:W-:Y:S02]  /*7210*/  @P6 IMAD.MOV.U32 R4, RZ, RZ, R6 ;  /* 0x000000ffff046224 */ /* 0x000fe400078e0006 */
[----:B------:R-:W-:-:S05]  /*7220*/  @P6 IMAD.MOV.U32 R5, RZ, RZ, R7 ;  /* 0x000000ffff056224 */ /* 0x000fca00078e0007 */
[----:B------:R0:W-:Y:S01]  /*7230*/  @P6 STG.E.U16 desc[UR36][R4.64+0x42], R43 ;  /* 0x0000422b04006986 */ /* 0x0001e2000c101524 */
[C---:B------:R-:W-:Y:S02]  /*7240*/  ISETP.GT.AND P6, PT, R3.reuse, 0x80, P5 ;  /* 0x000000800300780c */ /* 0x040fe40002fc4270 */
[----:B------:R-:W-:-:S11]  /*7250*/  ISETP.GT.AND P5, PT, R3, 0x88, P5 ;  /* 0x000000880300780c */ /* 0x000fd60002fa4270 */
[----:B0-----:R-:W-:Y:S02]  /*7260*/  @P6 IMAD.MOV.U32 R4, RZ, RZ, R12 ;  /* 0x000000ffff046224 */ /* 0x001fe400078e000c */
[----:B------:R-:W-:-:S05]  /*7270*/  @P6 IMAD.MOV.U32 R5, RZ, RZ, R13 ;  /* 0x000000ffff056224 */ /* 0x000fca00078e000d */
[----:B------:R0:W-:Y:S01]  /*7280*/  @P6 STG.E.U16 desc[UR36][R4.64+0x50], R44 ;  /* 0x0000502c04006986 */ /* 0x0001e2000c101524 */
[C---:B------:R-:W-:Y:S02]  /*7290*/  ISETP.GT.AND P6, PT, R3.reuse, 0x80, P4 ;  /* 0x000000800300780c */ /* 0x040fe400027c4270 */
[----:B------:R-:W-:-:S11]  /*72a0*/  ISETP.GT.AND P4, PT, R3, 0x88, P4 ;  /* 0x000000880300780c */ /* 0x000fd60002784270 */
[----:B0-----:R-:W-:Y:S02]  /*72b0*/  @P6 IMAD.MOV.U32 R4, RZ, RZ, R12 ;  /* 0x000000ffff046224 */ /* 0x001fe400078e000c */
[----:B------:R-:W-:-:S05]  /*72c0*/  @P6 IMAD.MOV.U32 R5, RZ, RZ, R13 ;  /* 0x000000ffff056224 */ /* 0x000fca00078e000d */
[----:B------:R0:W-:Y:S02]  /*72d0*/  @P6 STG.E.U16 desc[UR36][R4.64+0x52], R45 ;  /* 0x0000522d04006986 */ /* 0x0001e4000c101524 */
[----:B0-----:R-:W-:Y:S02]  /*72e0*/  @P5 IMAD.MOV.U32 R4, RZ, RZ, R6 ;  /* 0x000000ffff045224 */ /* 0x001fe400078e0006 */
[----:B------:R-:W-:-:S05]  /*72f0*/  @P5 IMAD.MOV.U32 R5, RZ, RZ, R7 ;  /* 0x000000ffff055224 */ /* 0x000fca00078e0007 */
[----:B------:R0:W-:Y:S01]  /*7300*/  @P5 STG.E.U16 desc[UR36][R4.64+0x50], R46 ;  /* 0x0000502e04005986 */ /* 0x0001e2000c101524 */
[C---:B------:R-:W-:Y:S02]  /*7310*/  ISETP.GT.AND P5, PT, R3.reuse, 0x80, P3 ;  /* 0x000000800300780c */ /* 0x040fe40001fa4270 */
[----:B------:R-:W-:Y:S01]  /*7320*/  ISETP.GT.AND P3, PT, R3, 0x88, P3 ;  /* 0x000000880300780c */ /* 0x000fe20001f64270 */
        /* <DEDUP_REMOVED lines=17> */
[----:B------:R0:W-:Y:S02]  /*7440*/  @P3 STG.E.U16 desc[UR36][R4.64+0x60], R50 ;  /* 0x0000603204003986 */ /* 0x0001e4000c101524 */
[----:B0-----:R-:W-:Y:S02]  /*7450*/  @P0 IMAD.MOV.U32 R4, RZ, RZ, R6 ;  /* 0x000000ffff040224 */ /* 0x001fe400078e0006 */
[----:B------:R-:W-:-:S05]  /*7460*/  @P0 IMAD.MOV.U32 R5, RZ, RZ, R7 ;  /* 0x000000ffff050224 */ /* 0x000fca00078e0007 */
[----:B------:R0:W-:Y:S02]  /*7470*/  @P0 STG.E.U16 desc[UR36][R4.64+0x62], R51 ;  /* 0x0000623304000986 */ /* 0x0001e4000c101524 */
[----:B0-----:R-:W-:Y:S02]  /*7480*/  @P5 IMAD.MOV.U32 R4, RZ, RZ, R12 ;  /* 0x000000ffff045224 */ /* 0x001fe400078e000c */
[----:B------:R-:W-:-:S05]  /*7490*/  @P5 IMAD.MOV.U32 R5, RZ, RZ, R13 ;  /* 0x000000ffff055224 */ /* 0x000fca00078e000d */
[----:B------:R0:W-:Y:S04]  /*74a0*/  @P5 STG.E.U16 desc[UR36][R4.64+0x70], R52 ;  /* 0x0000703404005986 */ /* 0x0001e8000c101524 */
[----:B------:R1:W-:Y:S01]  /*74b0*/  @P4 STG.E.U16 desc[UR36][R12.64+0x72], R53 ;  /* 0x000072350c004986 */ /* 0x0003e2000c101524 */
[----:B0-----:R-:W-:Y:S02]  /*74c0*/  @P2 IMAD.MOV.U32 R4, RZ, RZ, R6 ;  /* 0x000000ffff042224 */ /* 0x001fe400078e0006 */
[----:B------:R-:W-:-:S05]  /*74d0*/  @P2 IMAD.MOV.U32 R5, RZ, RZ, R7 ;  /* 0x000000ffff052224 */ /* 0x000fca00078e0007 */
[----:B------:R1:W-:Y:S04]  /*74e0*/  @P2 STG.E.U16 desc[UR36][R4.64+0x70], R54 ;  /* 0x0000703604002986 */ /* 0x0003e8000c101524 */
[----:B------:R1:W-:Y:S02]  /*74f0*/  @P1 STG.E.U16 desc[UR36][R6.64+0x72], R55 ;  /* 0x0000723706001986 */ /* 0x0003e4000c101524 */
.L_x_156:
[----:B------:R-:W-:Y:S05]  /*7500*/  BSYNC B0 ;  /* 0x0000000000007941 */ /* 0x000fea0003800000 */
.L_x_32:
[----:B------:R-:W-:Y:S01]  /*7510*/  IADD3 R16, P0, R16, UR38, RZ ;  /* 0x0000002610107c10 */ /* 0x000fe2000ff1e0ff */
[----:B------:R-:W-:Y:S01]  /*7520*/  ULDC.64 UR4, c[0x0][0x650] ;  /* 0x0001940000047ab9 */ /* 0x000fe20000000a00 */
[----:B------:R-:W-:Y:S01]  /*7530*/  PRMT R3, RZ, 0x7610, R3 ;  /* 0x00007610ff037816 */ /* 0x000fe20000000003 */
[----:B------:R-:W-:Y:S01]  /*7540*/  IMAD.MOV.U32 R103, RZ, RZ, -0x1 ;  /* 0xffffffffff677424 */ /* 0x000fe200078e00ff */
[----:B------:R-:W-:Y:S01]  /*7550*/  IADD3.X R17, R17, UR41, RZ, P0, !PT ;  /* 0x0000002911117c10 */ /* 0x000fe200087fe4ff */
[----:B------:R-:W-:Y:S01]  /*7560*/  IMAD.MOV.U32 R23, RZ, RZ, -0x1 ;  /* 0xffffffffff177424 */ /* 0x000fe200078e00ff */
[----:B------:R-:W-:-:S04]  /*7570*/  ISETP.GE.U32.AND P0, PT, R16, UR4, PT ;  /* 0x0000000410007c0c */ /* 0x000fc8000bf06070 */
[----:B------:R-:W-:-:S13]  /*7580*/  ISETP.GE.U32.AND.EX P0, PT, R17, UR5, PT, P0 ;  /* 0x0000000511007c0c */ /* 0x000fda000bf06100 */
[----:B------:R-:W-:Y:S05]  /*7590*/  @P0 BRA `(.L_x_157) ;  /* 0x00000004004c0947 */ /* 0x000fea0003800000 */
[----:B----4-:R-:W4:Y:S01]  /*75a0*/  LDC.64 R10, c[0x0][0x628] ;  /* 0x00018a00ff0a7b82 */ /* 0x010f220000000a00 */
[----:B01----:R-:W0:Y:S01]  /*75b0*/  S2R R12, SR_CTAID.X ;  /* 0x00000000000c7919 */ /* 0x003e220000002500 */
[----:B------:R-:W-:Y:S02]  /*75c0*/  IMAD.MOV.U32 R8, RZ, RZ, R16 ;  /* 0x000000ffff087224 */ /* 0x000fe400078e0010 */
[----:B------:R-:W-:Y:S01]  /*75d0*/  IMAD.MOV.U32 R9, RZ, RZ, R17 ;  /* 0x000000ffff097224 */ /* 0x000fe200078e0011 */
[----:B------:R-:W1:Y:S03]  /*75e0*/  S2R R20, SR_CTAID.Y ;  /* 0x0000000000147919 */ /* 0x000e660000002600 */
[----:B------:R-:W0:Y:S08]  /*75f0*/  LDC R0, c[0x0][0x630] ;  /* 0x00018c00ff007b82 */ /* 0x000e300000000800 */
[----:B------:R-:W0:Y:S01]  /*7600*/  LDC.64 R14, c[0x0][0x620] ;  /* 0x00018800ff0e7b82 */ /* 0x000e220000000a00 */
[----:B----4-:R-:W-:-:S04]  /*7610*/  ISETP.NE.U32.AND P0, PT, R10, RZ, PT ;  /* 0x000000ff0a00720c */ /* 0x010fc80003f05070 */
[----:B------:R-:W-:-:S13]  /*7620*/  ISETP.NE.AND.EX P0, PT, R11, RZ, PT, P0 ;  /* 0x000000ff0b00720c */ /* 0x000fda0003f05300 */
[----:B01----:R-:W-:Y:S05]  /*7630*/  @!P0 BRA `(.L_x_158) ;  /* 0x0000000000288947 */ /* 0x003fea0003800000 */
        /* <DEDUP_REMOVED lines=10> */
.L_x_158:
[-CC-:B------:R-:W-:Y:S01]  /*76e0*/  SHF.R.U64 R23, R8, R0.reuse, R9.reuse ;  /* 0x0000000008177219 */ /* 0x180fe20000001209 */
[----:B------:R-:W0:Y:S01]  /*76f0*/  LDC.64 R26, c[0x0][0x640] ;  /* 0x00019000ff1a7b82 */ /* 0x000e220000000a00 */
[----:B------:R-:W-:Y:S01]  /*7700*/  SHF.R.U32.HI R0, RZ, R0, R9 ;  /* 0x00000000ff007219 */ /* 0x000fe20000011609 */
[----:B------:R-:W-:Y:S01]  /*7710*/  ULDC UR4, c[0x0][0x150] ;  /* 0x0000540000047ab9 */ /* 0x000fe20000000800 */
[----:B------:R-:W-:Y:S02]  /*7720*/  IADD3 R3, P0, RZ, -R23, RZ ;  /* 0x80000017ff037210 */ /* 0x000fe40007f1e0ff */
[----:B------:R-:W-:-:S03]  /*7730*/  I2FP.F32.U32 R7, R12 ;  /* 0x0000000c00077245 */ /* 0x000fc60000201000 */
[----:B------:R-:W1:Y:S01]  /*7740*/  LDC R6, c[0x0][0x618] ;  /* 0x00018600ff067b82 */ /* 0x000e620000000800 */
[----:B------:R-:W-:Y:S02]  /*7750*/  IMAD.X R5, RZ, RZ, ~R0, P0 ;  /* 0x000000ffff057224 */ /* 0x000fe400000e0e00 */
[----:B------:R-:W-:Y:S01]  /*7760*/  FMUL R7, R7, UR4 ;  /* 0x0000000407077c20 */ /* 0x000fe20008400000 */
[----:B------:R-:W-:Y:S01]  /*7770*/  ULDC UR4, c[0x0][0x154] ;  /* 0x0000550000047ab9 */ /* 0x000fe20000000800 */
[-C--:B------:R-:W-:Y:S02]  /*7780*/  IMAD R0, R5, R14.reuse, RZ ;  /* 0x0000000e05007224 */ /* 0x080fe400078e02ff */
[C---:B------:R-:W-:Y:S01]  /*7790*/  IMAD.WIDE.U32 R4, R3.reuse, R14, R16 ;  /* 0x0000000e03047225 */ /* 0x040fe200078e0010 */
[----:B------:R-:W4:Y:S01]  /*77a0*/  LDC R11, c[0x0][0x608] ;  /* 0x00018200ff0b7b82 */ /* 0x000f220000000800 */
[----:B------:R-:W2:Y:S02]  /*77b0*/  F2I.U32.TRUNC.NTZ R7, R7 ;  /* 0x0000000700077305 */ /* 0x000ea4000020f000 */
[----:B------:R-:W-:-:S04]  /*77c0*/  IMAD R3, R3, R15, R0 ;  /* 0x0000000f03037224 */ /* 0x000fc800078e0200 */
[----:B------:R-:W-:Y:S01]  /*77d0*/  IMAD.IADD R3, R5, 0x1, R3 ;  /* 0x0000000105037824 */ /* 0x000fe200078e0203 */
[----:B------:R-:W3:Y:S01]  /*77e0*/  LDC R8, c[0x0][0x658] ;  /* 0x00019600ff087b82 */ /* 0x000ee20000000800 */
[----:B------:R-:W-:Y:S02]  /*77f0*/  I2FP.F32.U32 R5, R20 ;  /* 0x0000001400057245 */ /* 0x000fe40000201000 */
[----:B0-----:R-:W-:-:S04]  /*7800*/  ISETP.NE.U32.AND P0, PT, R26, RZ, PT ;  /* 0x000000ff1a00720c */ /* 0x001fc80003f05070 */
[----:B------:R-:W-:Y:S01]  /*7810*/  ISETP.NE.AND.EX P0, PT, R27, RZ, PT, P0 ;  /* 0x000000ff1b00720c */ /* 0x000fe20003f05300 */
[----:B------:R-:W0:Y:S01]  /*7820*/  LDC R9, c[0x0][0x144] ;  /* 0x00005100ff097b82 */ /* 0x000e220000000800 */
[-C--:B-1----:R-:W-:Y:S01]  /*7830*/  SHF.R.U32.HI R0, RZ, R6.reuse, R3 ;  /* 0x00000006ff007219 */ /* 0x082fe20000011603 */
[----:B--2---:R-:W-:Y:S01]  /*7840*/  IMAD.MOV R7, RZ, RZ, -R7 ;  /* 0x000000ffff077224 */ /* 0x004fe200078e0a07 */
[----:B------:R-:W-:Y:S01]  /*7850*/  SHF.R.U64 R13, R4, R6, R3 ;  /* 0x00000006040d7219 */ /* 0x000fe20000001203 */
[----:B------:R-:W-:-:S04]  /*7860*/  FMUL R6, R5, UR4 ;  /* 0x0000000405067c20 */ /* 0x000fc80008400000 */
[----:B------:R-:W1:Y:S01]  /*7870*/  LDC R21, c[0x0][0x148] ;  /* 0x00005200ff157b82 */ /* 0x000e620000000800 */
[-CC-:B----4-:R-:W-:Y:S02]  /*7880*/  SHF.R.U64 R10, R13, R11.reuse, R0.reuse ;  /* 0x0000000b0d0a7219 */ /* 0x190fe40000001200 */
[----:B------:R-:W-:Y:S02]  /*7890*/  SHF.R.U32.HI R3, RZ, R11, R0 ;  /* 0x0000000bff037219 */ /* 0x000fe40000011600 */
[----:B------:R2:W4:Y:S03]  /*78a0*/  F2I.U32.TRUNC.NTZ R0, R6 ;  /* 0x0000000600007305 */ /* 0x000526000020f000 */
[----:B------:R-:W1:Y:S01]  /*78b0*/  LDC R14, c[0x0][0x648] ;  /* 0x00019200ff0e7b82 */ /* 0x000e620000000800 */
[-CC-:B---3--:R-:W-:Y:S02]  /*78c0*/  SHF.R.U64 R15, R10, R8.reuse, R3.reuse ;  /* 0x000000080a0f7219 */ /* 0x188fe40000001203 */
[----:B------:R-:W-:-:S03]  /*78d0*/  SHF.R.U32.HI R5, RZ, R8, R3 ;  /* 0x00000008ff057219 */ /* 0x000fc60000011603 */
[----:B------:R-:W-:Y:S02]  /*78e0*/  IMAD.MOV.U32 R4, RZ, RZ, R15 ;  /* 0x000000ffff047224 */ /* 0x000fe400078e000f */
[----:B------:R-:W3:Y:S01]  /*78f0*/  LDC R24, c[0x0][0x638] ;  /* 0x00018e00ff187b82 */ /* 0x000ee20000000800 */
[----:B0-----:R-:W-:-:S07]  /*7900*/  IMAD R25, R9, R7, R12 ;  /* 0x0000000709197224 */ /* 0x001fce00078e020c */
[----:B------:R-:W0:Y:S08]  /*7910*/  LDC R28, c[0x0][0x610] ;  /* 0x00018400ff1c7b82 */ /* 0x000e300000000800 */
[----:B------:R-:W0:Y:S01]  /*7920*/  LDC R29, c[0x0][0x600] ;  /* 0x00018000ff1d7b82 */ /* 0x000e220000000800 */
[----:B--2-4-:R-:W-:Y:S05]  /*7930*/  @!P0 BRA `(.L_x_159) ;  /* 0x0000000000288947 */ /* 0x014fea0003800000 */
[----:B------:R-:W2:Y:S02]  /*7940*/  LDC R4, c[0x0][0x64c] ;  /* 0x00019300ff047b82 */ /* 0x000ea40000000800 */
[----:B--2---:R-:W-:-:S05]  /*7950*/  IADD3 R3, P0, R15, R4, RZ ;  /* 0x000000040f037210 */ /* 0x004fca0007f1e0ff */
        /* <DEDUP_REMOVED lines=8> */
.L_x_159:
[----:B------:R-:W-:Y:S02]  /*79e0*/  ISETP.NE.AND P0, PT, R2, 0x1, PT ;  /* 0x000000010200780c */ /* 0x000fe40003f05270 */
[----:B-1----:R-:W-:Y:S01]  /*79f0*/  SHF.R.U64 R3, R4, R14, R5 ;  /* 0x0000000e04037219 */ /* 0x002fe20000001205 */
[----:B------:R-:W-:Y:S01]  /*7a00*/  IMAD.MOV R5, RZ, RZ, -R0 ;  /* 0x000000ffff057224 */ /* 0x000fe200078e0a00 */
[----:B------:R-:W-:Y:S02]  /*7a10*/  LOP3.LUT R0, R10, R101, RZ, 0xc0, !PT ;  /* 0x000000650a007212 */ /* 0x000fe400078ec0ff */
[----:B------:R-:W-:Y:S01]  /*7a20*/  LOP3.LUT R6, R13, R100, RZ, 0xc0, !PT ;  /* 0x000000640d067212 */ /* 0x000fe200078ec0ff */
[----:B------:R-:W-:Y:S02]  /*7a30*/  IMAD.MOV R4, RZ, RZ, -R3 ;  /* 0x000000ffff047224 */ /* 0x000fe400078e0a03 */
[----:B------:R-:W-:Y:S02]  /*7a40*/  IMAD R0, R93, R3, R0 ;  /* 0x000000035d007224 */ /* 0x000fe400078e0200 */
[----:B---3--:R-:W-:-:S02]  /*7a50*/  IMAD R3, R4, R24, R15 ;  /* 0x0000001804037224 */ /* 0x008fc400078e020f */
[----:B------:R-:W-:Y:S02]  /*7a60*/  @P0 IMAD R25, R21, R5, R20 ;  /* 0x0000000515190224 */ /* 0x000fe400078e0214 */
[----:B0-----:R-:W-:Y:S02]  /*7a70*/  IMAD R5, R3, R29, R6 ;  /* 0x0000001d03057224 */ /* 0x001fe400078e0206 */
[----:B------:R-:W-:Y:S02]  /*7a80*/  IMAD R0, R0, R28, R25 ;  /* 0x0000001c00007224 */ /* 0x000fe400078e0219 */
[----:B------:R-:W-:-:S03]  /*7a90*/  IMAD.MOV.U32 R4, RZ, RZ, 0x1 ;  /* 0x00000001ff047424 */ /* 0x000fc600078e00ff */
[----:B------:R-:W-:Y:S02]  /*7aa0*/  SEL R103, R5, R0, !P0 ;  /* 0x0000000005677207 */ /* 0x000fe40004000000 */
[----:B------:R-:W-:Y:S02]  /*7ab0*/  PRMT R3, R4, 0x7610, R3 ;  /* 0x0000761004037816 */ /* 0x000fe40000000003 */
[----:B------:R-:W-:-:S07]  /*7ac0*/  SEL R0, R0, R5, !P0 ;  /* 0x0000000500007207 */ /* 0x000fce0004000000 */
.L_x_157:
[----:B------:R-:W-:Y:S01]  /*7ad0*/  UIADD3 UR42, UR43, UR42, URZ ;  /* 0x0000002a2b2a7290 */ /* 0x000fe2000fffe03f */
[----:B------:R-:W-:Y:S01]  /*7ae0*/  LOP3.LUT P0, RZ, R3, 0xff, RZ, 0xc0, !PT ;  /* 0x000000ff03ff7812 */ /* 0x000fe2000780c0ff */
[----:B------:R-:W-:Y:S02]  /*7af0*/  IMAD.MOV.U32 R111, RZ, RZ, R0 ;  /* 0x000000ffff6f7224 */ /* 0x000fe400078e0000 */
[----:B------:R-:W-:Y:S02]  /*7b00*/  USHF.R.U32.HI UR4, URZ, 0x1, UR42 ;  /* 0x000000013f047899 */ /* 0x000fe4000801162a */
[----:B------:R-:W-:Y:S02]  /*7b10*/  UISETP.GT.U32.AND UP1, UPT, UR42, 0x1, UPT ;  /* 0x000000012a00788c */ /* 0x000fe4000bf24070 */
[----:B------:R-:W-:Y:S02]  /*7b20*/  ULOP3.LUT UR4, UR4, 0x1, URZ, 0xc0, !UPT ;  /* 0x0000000104047892 */ /* 0x000fe4000f8ec03f */
[----:B------:R-:W-:-:S02]  /*7b30*/  UISETP.LT.U32.AND UP1, UPT, UR43, 0x2, UP1 ;  /* 0x000000022b00788c */ /* 0x000fc40008f21070 */
[----:B------:R-:W-:Y:S02]  /*7b40*/  UISETP.NE.U32.AND UP0, UPT, UR4, 0x1, UPT ;  /* 0x000000010400788c */ /* 0x000fe4000bf05070 */
[----:B------:R-:W-:Y:S02]  /*7b50*/  USEL UR5, URZ, 0x1, !UP1 ;  /* 0x000000013f057887 */ /* 0x000fe4000c800000 */
[----:B------:R-:W-:Y:S02]  /*7b60*/  UISETP.GT.U32.AND UP0, UPT, UR43, 0x1, !UP0 ;  /* 0x000000012b00788c */ /* 0x000fe4000c704070 */
[----:B------:R-:W-:Y:S02]  /*7b70*/  ULOP3.LUT UR42, UR42, 0x1, URZ, 0xc0, !UPT ;  /* 0x000000012a2a7892 */ /* 0x000fe4000f8ec03f */
[----:B------:R-:W-:-:S04]  /*7b80*/  USEL UR4, URZ, 0x1, !UP0 ;  /* 0x000000013f047887 */ /* 0x000fc8000c000000 */
[----:B------:R-:W-:Y:S01]  /*7b90*/  ULOP3.LUT UR40, UR4, UR40, UR5, 0x96, !UPT ;  /* 0x0000002804287292 */ /* 0x000fe2000f8e9605 */
[----:B------:R-:W-:Y:S11]  /*7ba0*/  @P0 BRA `(.L_x_160) ;  /* 0xffffff98003c0947 */ /* 0x000ff6000383ffff */
[----:B------:R-:W-:Y:S05]  /*7bb0*/  EXIT ;  /* 0x000000000000794d */ /* 0x000fea0003800000 */
.L_x_7:
        /* <DEDUP_REMOVED lines=26> */
.L_x_162:
[----:B------:R-:W0:Y:S01]  /*7d60*/  LDC.64 R28, c[0x0][0x640] ;  /* 0x00019000ff1c7b82 */ /* 0x000e220000000a00 */
[-CC-:B------:R-:W-:Y:S01]  /*7d70*/  SHF.R.U64 R21, R14, R6.reuse, R15.reuse ;  /* 0x000000060e157219 */ /* 0x180fe2000000120f */
[----:B------:R-:W-:Y:S01]  /*7d80*/  IMAD.MOV.U32 R30, RZ, RZ, 0x1 ;  /* 0x00000001ff1e7424 */ /* 0x000fe200078e00ff */
[----:B------:R-:W-:Y:S02]  /*7d90*/  SHF.R.U32.HI R6, RZ, R6, R15 ;  /* 0x00000006ff067219 */ /* 0x000fe4000001160f */
[----:B------:R-:W-:-:S03]  /*7da0*/  IADD3 R13, P0, RZ, -R21, RZ ;  /* 0x80000015ff0d7210 */ /* 0x000fc60007f1e0ff */
[----:B------:R-:W1:Y:S02]  /*7db0*/  LDC R12, c[0x0][0x618] ;  /* 0x00018600ff0c7b82 */ /* 0x000e640000000800 */
[----:B------:R-:W-:-:S04]  /*7dc0*/  IMAD.X R9, RZ, RZ, ~R6, P0 ;  /* 0x000000ffff097224 */ /* 0x000fc800000e0e06 */
[-C--:B------:R-:W-:Y:S02]  /*7dd0*/  IMAD R6, R9, R24.reuse, RZ ;  /* 0x0000001809067224 */ /* 0x080fe400078e02ff */
[----:B------:R-:W2:Y:S01]  /*7de0*/  LDC R14, c[0x0][0x608] ;  /* 0x00018200ff0e7b82 */ /* 0x000ea20000000800 */
[----:B------:R-:W-:-:S04]  /*7df0*/  IMAD.WIDE.U32 R8, R13, R24, R16 ;  /* 0x000000180d087225 */ /* 0x000fc800078e0010 */
[----:B------:R-:W-:-:S03]  /*7e00*/  IMAD R13, R13, R25, R6 ;  /* 0x000000190d0d7224 */ /* 0x000fc600078e0206 */
[----:B------:R-:W3:Y:S01]  /*7e10*/  LDC R27, c[0x0][0x658] ;  /* 0x00019600ff1b7b82 */ /* 0x000ee20000000800 */
[----:B------:R-:W-:Y:S01]  /*7e20*/  IMAD.IADD R9, R9, 0x1, R13 ;  /* 0x0000000109097824 */ /* 0x000fe200078e020d */
[----:B0-----:R-:W-:-:S04]  /*7e30*/  ISETP.NE.U32.AND P0, PT, R28, RZ, PT ;  /* 0x000000ff1c00720c */ /* 0x001fc80003f05070 */
[----:B------:R-:W-:Y:S02]  /*7e40*/  ISETP.NE.AND.EX P0, PT, R29, RZ, PT, P0 ;  /* 0x000000ff1d00720c */ /* 0x000fe40003f05300 */
[----:B------:R-:W0:Y:S01]  /*7e50*/  LDC R22, c[0x0][0x600] ;  /* 0x00018000ff167b82 */ /* 0x000e220000000800 */
[-CC-:B-1----:R-:W-:Y:S01]  /*7e60*/  SHF.R.U64 R10, R8, R12.reuse, R9.reuse ;  /* 0x0000000c080a7219 */ /* 0x182fe20000001209 */
[----:B------:R-:W-:Y:S01]  /*7e70*/  IMAD.MOV.U32 R8, RZ, RZ, -0x1 ;  /* 0xffffffffff087424 */ /* 0x000fe200078e00ff */
[----:B------:R-:W-:-:S05]  /*7e80*/  SHF.R.U32.HI R9, RZ, R12, R9 ;  /* 0x0000000cff097219 */ /* 0x000fca0000011609 */
[----:B------:R-:W1:Y:S01]  /*7e90*/  LDC R24, c[0x0][0x648] ;  /* 0x00019200ff187b82 */ /* 0x000e620000000800 */
[-CC-:B--2---:R-:W-:Y:S02]  /*7ea0*/  SHF.R.U64 R23, R10, R14.reuse, R9.reuse ;  /* 0x0000000e0a177219 */ /* 0x184fe40000001209 */
[----:B------:R-:W-:-:S05]  /*7eb0*/  SHF.R.U32.HI R6, RZ, R14, R9 ;  /* 0x0000000eff067219 */ /* 0x000fca0000011609 */
[----:B------:R-:W2:Y:S01]  /*7ec0*/  LDC R26, c[0x0][0x638] ;  /* 0x00018e00ff1a7b82 */ /* 0x000ea20000000800 */
[-C--:B---3--:R-:W-:Y:S02]  /*7ed0*/  SHF.L.U32 R8, R8, R27.reuse, RZ ;  /* 0x0000001b08087219 */ /* 0x088fe400000006ff */
[-CC-:B------:R-:W-:Y:S02]  /*7ee0*/  SHF.R.U64 R25, R23, R27.reuse, R6.reuse ;  /* 0x0000001b17197219 */ /* 0x180fe40000001206 */
[----:B------:R-:W-:Y:S02]  /*7ef0*/  LOP3.LUT R32, RZ, R8, RZ, 0x33, !PT ;  /* 0x00000008ff207212 */ /* 0x000fe400078e33ff */
[----:B------:R-:W-:Y:S01]  /*7f00*/  SHF.R.U32.HI R9, RZ, R27, R6 ;  /* 0x0000001bff097219 */ /* 0x000fe20000011606 */
[----:B------:R-:W3:Y:S01]  /*7f10*/  LDC R31, c[0x0][0x610] ;  /* 0x00018400ff1f7b82 */ /* 0x000ee20000000800 */
[----:B------:R-:W-:Y:S01]  /*7f20*/  IMAD.MOV.U32 R8, RZ, RZ, R25 ;  /* 0x000000ffff087224 */ /* 0x000fe200078e0019 */
[----:B------:R-:W-:Y:S06]  /*7f30*/  @!P0 BRA `(.L_x_163) ;  /* 0x0000000000288947 */ /* 0x000fec0003800000 */
        /* <DEDUP_REMOVED lines=10> */
.L_x_163:
[----:B------:R-:W-:Y:S02]  /*7fe0*/  ISETP.NE.AND P0, PT, R2, 0x1, PT ;  /* 0x000000010200780c */ /* 0x000fe40003f05270 */
[----:B-1----:R-:W-:Y:S01]  /*7ff0*/  SHF.R.U64 R6, R8, R24, R9 ;  /* 0x0000001808067219 */ /* 0x002fe20000001209 */
[----:B0-----:R-:W-:Y:S01]  /*8000*/  VIADD R9, R22, 0xffffffff ;  /* 0xffffffff16097836 */ /* 0x001fe20000000000 */
[----:B------:R-:W-:Y:S02]  /*8010*/  SHF.L.U32 R30, R30, R27, RZ ;  /* 0x0000001b1e1e7219 */ /* 0x000fe400000006ff */
[----:B------:R-:W-:Y:S01]  /*8020*/  LOP3.LUT R5, R23, R32, RZ, 0xc0, !PT ;  /* 0x0000002017057212 */ /* 0x000fe200078ec0ff */
[----:B------:R-:W-:-:S04]  /*8030*/  IMAD.MOV R8, RZ, RZ, -R6 ;  /* 0x000000ffff087224 */ /* 0x000fc800078e0a06 */
[----:B------:R-:W-:Y:S01]  /*8040*/  IMAD R6, R30, R6, R5 ;  /* 0x000000061e067224 */ /* 0x000fe200078e0205 */
[----:B------:R-:W-:Y:S01]  /*8050*/  LOP3.LUT R5, R10, R9, RZ, 0xc0, !PT ;  /* 0x000000090a057212 */ /* 0x000fe200078ec0ff */
[----:B------:R-:W-:Y:S02]  /*8060*/  @P0 IMAD R3, R7, R20, R4 ;  /* 0x0000001407030224 */ /* 0x000fe400078e0204 */
[----:B--2---:R-:W-:Y:S02]  /*8070*/  IMAD R4, R8, R26, R25 ;  /* 0x0000001a08047224 */ /* 0x004fe400078e0219 */
[----:B---3--:R-:W-:Y:S02]  /*8080*/  IMAD R3, R6, R31, R3 ;  /* 0x0000001f06037224 */ /* 0x008fe400078e0203 */
[----:B------:R-:W-:Y:S02]  /*8090*/  IMAD R4, R4, R22, R5 ;  /* 0x0000001604047224 */ /* 0x000fe400078e0205 */
[----:B------:R-:W-:-:S02]  /*80a0*/  IMAD.MOV.U32 R8, RZ, RZ, 0x1 ;  /* 0x00000001ff087424 */ /* 0x000fc400078e00ff */
[----:B------:R-:W-:Y:S01]  /*80b0*/  IMAD.MOV.U32 R6, RZ, RZ, R21 ;  /* 0x000000ffff067224 */ /* 0x000fe200078e0015 */
[----:B------:R-:W-:Y:S02]  /*80c0*/  SEL R13, R4, R3, !P0 ;  /* 0x00000003040d7207 */ /* 0x000fe40004000000 */
[----:B------:R-:W-:-:S07]  /*80d0*/  SEL R19, R3, R4, !P0 ;  /* 0x0000000403137207 */ /* 0x000fce0004000000 */
.L_x_161:
[----:B------:R-:W-:-:S08]  /*80e0*/  NOP ;  /* 0x0000000000007918 */ /* 0x000fd00000000000 */
[----:B------:R-:W0:-:S00]  /*80f0*/  USETMAXREG.DEALLOC.CTAPOOL 0x28 ;  /* 0x00000028000079c8 */ /* 0x000e0000080e0500 */
[----:B0-----:R-:W-:-:S13]  /*8100*/  ISETP.NE.AND P0, PT, R0, RZ, PT ;  /* 0x000000ff0000720c */ /* 0x001fda0003f05270 */
[----:B------:R-:W-:Y:S05]  /*8110*/  @P0 EXIT ;  /* 0x000000000000094d */ /* 0x000fea0003800000 */
[----:B------:R-:W-:Y:S01]  /*8120*/  LOP3.LUT P0, RZ, R8, 0xff, RZ, 0xc0, !PT ;  /* 0x000000ff08ff7812 */ /* 0x000fe2000780c0ff */
[----:B------:R-:W-:Y:S02]  /*8130*/  IMAD.MOV.U32 R10, RZ, RZ, 0x1 ;  /* 0x00000001ff0a7424 */ /* 0x000fe400078e00ff */
[----:B------:R-:W-:-:S10]  /*8140*/  IMAD.MOV.U32 R9, RZ, RZ, RZ ;  /* 0x000000ffff097224 */ /* 0x000fd400078e00ff */
[----:B------:R-:W-:Y:S05]  /*8150*/  @!P0 BRA `(.L_x_164) ;  /* 0x0000000c00b08947 */ /* 0x000fea0003800000 */
[----:B------:R-:W0:Y:S01]  /*8160*/  LDC R0, c[0x0][0x28c] ;  /* 0x0000a300ff007b82 */ /* 0x000e220000000800 */
[----:B------:R-:W-:Y:S01]  /*8170*/  ULDC UR5, c[0x0][0x658] ;  /* 0x0001960000057ab9 */ /* 0x000fe20000000800 */
[----:B------:R-:W-:Y:S01]  /*8180*/  UMOV UR10, 0xffffffff ;  /* 0xffffffff000a7882 */ /* 0x000fe20000000000 */
[----:B------:R-:W-:Y:S01]  /*8190*/  UMOV UR14, 0x1 ;  /* 0x00000001000e7882 */ /* 0x000fe20000000000 */
[----:B------:R-:W-:Y:S01]  /*81a0*/  USHF.L.U32 UR10, UR10, UR5, URZ ;  /* 0x000000050a0a7299 */ /* 0x000fe2000800063f */
[----:B------:R-:W-:Y:S01]  /*81b0*/  BSSY B0, `(.L_x_164) ;  /* 0x00000e6000007945 */ /* 0x000fe20003800000 */
[----:B------:R-:W-:Y:S01]  /*81c0*/  LOP3.LUT R12, R18, 0x2, RZ, 0xfc, !PT ;  /* 0x00000002120c7812 */ /* 0x000fe200078efcff */
[----:B------:R-:W-:Y:S01]  /*81d0*/  IMAD.MOV.U32 R10, RZ, RZ, 0x1 ;  /* 0x00000001ff0a7424 */ /* 0x000fe200078e00ff */
[----:B------:R-:W1:Y:S01]  /*81e0*/  S2UR UR9, SR_CgaCtaId ;  /* 0x00000000000979c3 */ /* 0x000e620000008800 */
[----:B------:R-:W-:Y:S01]  /*81f0*/  ULOP3.LUT UR13, URZ, UR10, URZ, 0x33, !UPT ;  /* 0x0000000a3f0d7292 */ /* 0x000fe2000f8e333f */
[----:B------:R-:W-:Y:S01]  /*8200*/  IMAD.MOV.U32 R9, RZ, RZ, RZ ;  /* 0x000000ffff097224 */ /* 0x000fe200078e00ff */
[----:B------:R-:W-:Y:S01]  /*8210*/  ULDC UR4, c[0x0][0x600] ;  /* 0x0001800000047ab9 */ /* 0x000fe20000000800 */
[----:B------:R-:W-:Y:S01]  /*8220*/  UMOV UR29, 0x11 ;  /* 0x00000011001d7882 */ /* 0x000fe20000000000 */
[----:B------:R-:W-:-:S02]  /*8230*/  UIADD3 UR4, UR4, -0x1, URZ ;  /* 0xffffffff04047890 */ /* 0x000fc4000fffe03f */
[----:B------:R-:W-:Y:S01]  /*8240*/  USHF.L.U32 UR5, UR14, UR5, URZ ;  /* 0x000000050e057299 */ /* 0x000fe2000800063f */
[----:B------:R-:W-:Y:S01]  /*8250*/  ULDC.64 UR42, c[0x0][0x198] ;  /* 0x00006600002a7ab9 */ /* 0x000fe20000000a00 */
[----:B0-----:R-:W-:-:S05]  /*8260*/  VIADD R0, R0, 0x7f ;  /* 0x0000007f00007836 */ /* 0x001fca0000000000 */
[----:B------:R-:W-:Y:S01]  /*8270*/  SHF.R.S32.HI R3, RZ, 0x1f, R0 ;  /* 0x0000001fff037819 */ /* 0x000fe20000011400 */
[----:B-1----:R-:W-:-:S03]  /*8280*/  USHF.R.U32.HI UR31, URZ, 0x2, UR9 ;  /* 0x000000023f1f7899 */ /* 0x002fc60008011609 */
[----:B------:R-:W-:Y:S01]  /*8290*/  LEA.HI R3, R3, R0, RZ, 0x7 ;  /* 0x0000000003037211 */ /* 0x000fe200078f38ff */
[----:B------:R-:W-:Y:S01]  /*82a0*/  ULOP3.LUT UR8, UR9, 0x3, URZ, 0xc0, !UPT ;  /* 0x0000000309087892 */ /* 0x000fe2000f8ec03f */
[----:B------:R-:W-:Y:S01]  /*82b0*/  IMAD.MOV.U32 R0, RZ, RZ, 0x1 ;  /* 0x00000001ff007424 */ /* 0x000fe200078e00ff */
[----:B------:R-:W-:Y:S01]  /*82c0*/  USHF.L.U32 UR6, UR9, 0x4, URZ ;  /* 0x0000000409067899 */ /* 0x000fe2000800063f */
[--C-:B------:R-:W-:Y:S01]  /*82d0*/  SHF.R.S32.HI R8, RZ, 0x7, R3.reuse ;  /* 0x00000007ff087819 */ /* 0x100fe20000011403 */
[----:B------:R-:W-:Y:S02]  /*82e0*/  USHF.L.U32 UR7, UR9, 0xa, URZ ;  /* 0x0000000a09077899 */ /* 0x000fe4000800063f */
[----:B------:R-:W-:Y:S01]  /*82f0*/  ULOP3.LUT UR9, UR9, 0xfffffffc, URZ, 0xc0, !UPT ;  /* 0xfffffffc09097892 */ /* 0x000fe2000f8ec03f */
[----:B------:R-:W-:Y:S01]  /*8300*/  PRMT R3, R0, 0x7610, R3 ;  /* 0x0000761000037816 */ /* 0x000fe20000000003 */
[----:B------:R-:W-:Y:S01]  /*8310*/  UISETP.GT.U32.AND UP0, UPT, UR8, 0xffff, UPT ;  /* 0x0000ffff0800788c */ /* 0x000fe2000bf04070 */
[----:B------:R-:W-:Y:S01]  /*8320*/  VIADD R0, R8, 0x1 ;  /* 0x0000000108007836 */ /* 0x000fe20000000000 */
[----:B------:R-:W-:-:S02]  /*8330*/  ULOP3.LUT UR11, UR9, 0x1, URZ, 0xfc, !UPT ;  /* 0x00000001090b7892 */ /* 0x000fc4000f8efc3f */
[----:B------:R-:W-:Y:S02]  /*8340*/  ULOP3.LUT UR12, UR9, 0x2, URZ, 0xfc, !UPT ;  /* 0x00000002090c7892 */ /* 0x000fe4000f8efc3f */
[----:B------:R-:W-:Y:S02]  /*8350*/  USHF.L.U32 UR10, UR14, UR9, URZ ;  /* 0x000000090e0a7299 */ /* 0x000fe4000800063f */
[----:B------:R-:W-:Y:S02]  /*8360*/  ULOP3.LUT UR9, UR9, 0x3, URZ, 0xfc, !UPT ;  /* 0x0000000309097892 */ /* 0x000fe4000f8efc3f */
[----:B------:R-:W-:Y:S02]  /*8370*/  USHF.L.U32 UR11, UR14, UR11, URZ ;  /* 0x0000000b0e0b7299 */ /* 0x000fe4000800063f */
[----:B------:R-:W-:Y:S02]  /*8380*/  USHF.L.U32 UR12, UR14, UR12, URZ ;  /* 0x0000000c0e0c7299 */ /* 0x000fe4000800063f */
[----:B------:R-:W-:-:S02]  /*8390*/  USEL UR8, UR8, 0xffff, !UP0 ;  /* 0x0000ffff08087887 */ /* 0x000fc4000c000000 */
[----:B------:R-:W-:Y:S02]  /*83a0*/  USHF.L.U32 UR9, UR14, UR9, URZ ;  /* 0x000000090e097299 */ /* 0x000fe4000800063f */
[----:B------:R-:W-:Y:S02]  /*83b0*/  ULOP3.LUT UR10, UR12, UR10, UR11, 0xfe, !UPT ;  /* 0x0000000a0c0a7292 */ /* 0x000fe4000f8efe0b */
[----:B------:R-:W-:Y:S02]  /*83c0*/  ULOP3.LUT UR8, UR8, 0xffff, URZ, 0xc0, !UPT ;  /* 0x0000ffff08087892 */ /* 0x000fe4000f8ec03f */
[----:B------:R-:W-:Y:S02]  /*83d0*/  ULOP3.LUT UR6, UR6, 0x30, URZ, 0xc0, !UPT ;  /* 0x0000003006067892 */ /* 0x000fe4000f8ec03f */
[----:B------:R-:W-:Y:S02]  /*83e0*/  ULOP3.LUT UR7, UR7, 0xc00, URZ, 0xc0, !UPT ;  /* 0x00000c0007077892 */ /* 0x000fe4000f8ec03f */
[----:B------:R-:W-:-:S02]  /*83f0*/  ULOP3.LUT UR21, UR10, UR9, URZ, 0xfc, !UPT ;  /* 0x000000090a157292 */ /* 0x000fc4000f8efc3f */
[----:B------:R-:W-:-:S12]  /*8400*/  USHF.L.U32 UR29, UR29, UR8, URZ ;  /* 0x000000081d1d7299 */ /* 0x000fd8000800063f */
.L_x_175:
[----:B------:R-:W-:-:S03]  /*8410*/  UMOV UR8, 0xffffffff ;  /* 0xffffffff00087882 */ /* 0x000fc60000000000 */
[----:B------:R-:W-:Y:S05]  /*8420*/  BRA.DIV UR8, `(.L_x_165) ;  /* 0x0000000e089c7947 */ /* 0x000fea000b800000 */
[----:B------:R-:W-:-:S13]  /*8430*/  ELECT P6, URZ, PT ;  /* 0x00000000003f782f */ /* 0x000fda00038c0000 */
.L_x_184:
[----:B------:R-:W0:Y:S01]  /*8440*/  LDC R4, c[0x0][0x28c] ;  /* 0x0000a300ff047b82 */ /* 0x000e220000000800 */
[----:B------:R-:W-:Y:S01]  /*8450*/  BSSY B1, `(.L_x_166) ;  /* 0x0000048000017945 */ /* 0x000fe20003800000 */
[----:B0-----:R-:W-:-:S13]  /*8460*/  ISETP.LT.OR P6, PT, R4, 0x1, !P6 ;  /* 0x000000010400780c */ /* 0x001fda00077c1670 */
[----:B------:R-:W-:Y:S05]  /*8470*/  @P6 BRA `(.L_x_167) ;  /* 0x0000000400146947 */ /* 0x000fea0003800000 */
[----:B------:R-:W-:Y:S01]  /*8480*/  LEA R19, R19, UR31, 0x1 ;  /* 0x0000001f13137c11 */ /* 0x000fe2000f8e08ff */
[----:B------:R-:W-:Y:S01]  /*8490*/  IMAD.MOV.U32 R21, RZ, RZ, RZ ;  /* 0x000000ffff157224 */ /* 0x000fe200078e00ff */
[----:B------:R-:W-:Y:S01]  /*84a0*/  LEA R15, R13, UR6, 0x6 ;  /* 0x000000060d0f7c11 */ /* 0x000fe2000f8e30ff */
[----:B------:R-:W-:Y:S02]  /*84b0*/  IMAD.MOV.U32 R4, RZ, RZ, R0 ;  /* 0x000000ffff047224 */ /* 0x000fe400078e0000 */
[----:B------:R-:W-:Y:S02]  /*84c0*/  IMAD.MOV.U32 R5, RZ, RZ, R10 ;  /* 0x000000ffff057224 */ /* 0x000fe400078e000a */
[----:B------:R-:W-:Y:S02]  /*84d0*/  IMAD.MOV.U32 R7, RZ, RZ, R9 ;  /* 0x000000ffff077224 */ /* 0x000fe400078e0009 */
[----:B------:R-:W-:-:S07]  /*84e0*/  IMAD.SHL.U32 R19, R19, 0x80, RZ ;  /* 0x0000008013137824 */ /* 0x000fce00078e00ff */
.L_x_170:
[----:B------:R-:W0:Y:S01]  /*84f0*/  S2R R14, SR_CgaCtaId ;  /* 0x00000000000e7919 */ /* 0x000e220000008800 */
[----:B------:R-:W-:Y:S02]  /*8500*/  MOV R13, 0x400 ;  /* 0x00000400000d7802 */ /* 0x000fe40000000f00 */
[----:B------:R-:W-:Y:S02]  /*8510*/  ISETP.NE.AND P1, PT, R11, RZ, PT ;  /* 0x000000ff0b00720c */ /* 0x000fe40003f25270 */
[----:B0-----:R-:W-:Y:S02]  /*8520*/  LEA R22, R14, R13, 0x18 ;  /* 0x0000000d0e167211 */ /* 0x001fe400078ec0ff */
[----:B------:R-:W-:-:S09]  /*8530*/  SHF.L.U32 R13, R5, 0x1f, RZ ;  /* 0x0000001f050d7819 */ /* 0x000fd200000006ff */
[----:B------:R-:W0:Y:S01]  /*8540*/  @!P1 LDC R14, c[0x0][0x500] ;  /* 0x00014000ff0e9b82 */ /* 0x000e220000000800 */
[----:B------:R-:W-:-:S04]  /*8550*/  IMAD R20, R7, 0x8, R22 ;  /* 0x0000000807147824 */ /* 0x000fc800078e0216 */
[----:B------:R-:W1:Y:S02]  /*8560*/  SYNCS.PHASECHK.TRANS64.TRYWAIT P0, [R20+URZ+0x10], R13 ;  /* 0x0000100d140075a7 */ /* 0x000e64000800017f */
[----:B-1----:R-:W-:Y:S05]  /*8570*/  @!P0 BRA `(.L_x_168) ;  /* 0x0000000c00688947 */ /* 0x002fea0003800000 */
.L_x_185:
[----:B-1----:R-:W-:Y:S01]  /*8580*/  PRMT R13, R12, 0x9910, RZ ;  /* 0x000099100c0d7816 */ /* 0x002fe200000000ff */
[----:B0-----:R0:W-:Y:S03]  /*8590*/  @!P1 SYNCS.ARRIVE.TRANS64 RZ, [R20+URZ], R14 ;  /* 0x0000000e14ff99a7 */ /* 0x0011e6000800003f */
[----:B------:R-:W-:-:S13]  /*85a0*/  ISETP.NE.AND P0, PT, R13, 0x2, PT ;  /* 0x000000020d00780c */ /* 0x000fda0003f05270 */
[----:B0-----:R-:W-:Y:S05]  /*85b0*/  @P0 BRA `(.L_x_169) ;  /* 0x0000000000040947 */ /* 0x001fea0003800000 */
[----:B------:R-:W-:Y:S01]  /*85c0*/  BPT.TRAP 0x1 ;  /* 0x000000040000795c */ /* 0x000fe20000300000 */
.L_x_169:
[C---:B------:R-:W-:Y:S01]  /*85d0*/  LEA R13, R7.reuse, UR31, 0x2 ;  /* 0x0000001f070d7c11 */ /* 0x040fe2000f8e10ff */
[----:B------:R-:W-:Y:S01]  /*85e0*/  VIADD R4, R4, 0xffffffff ;  /* 0xffffffff04047836 */ /* 0x000fe20000000000 */
[----:B------:R-:W-:Y:S01]  /*85f0*/  LEA R14, R7, UR7, 0xd ;  /* 0x00000007070e7c11 */ /* 0x000fe2000f8e68ff */
[----:B------:R-:W-:Y:S01]  /*8600*/  UIADD3 UR14, UP0, UR42, 0xf0, URZ ;  /* 0x000000f02a0e7890 */ /* 0x000fe2000ff1e03f */
[----:B------:R-:W-:Y:S01]  /*8610*/  R2UR UR34, R21 ;  /* 0x00000000152272ca */ /* 0x000fe200000e0000 */
[----:B------:R-:W-:Y:S01]  /*8620*/  IMAD.SHL.U32 R13, R13, 0x2000, RZ ;  /* 0x000020000d0d7824 */ /* 0x000fe200078e00ff */
[----:B------:R-:W-:Y:S01]  /*8630*/  R2UR UR33, R20 ;  /* 0x00000000142172ca */ /* 0x000fe200000e0000 */
[--C-:B------:R-:W-:Y:S01]  /*8640*/  IMAD R14, R14, 0x2, R22.reuse ;  /* 0x000000020e0e7824 */ /* 0x100fe200078e0216 */
[----:B------:R-:W-:Y:S01]  /*8650*/  R2UR UR36, R6 ;  /* 0x00000000062472ca */ /* 0x000fe200000e0000 */
[----:B------:R-:W-:Y:S01]  /*8660*/  IMAD R13, R13, 0x2, R22 ;  /* 0x000000020d0d7824 */ /* 0x000fe200078e0216 */
[----:B------:R-:W-:Y:S01]  /*8670*/  R2UR UR35, R19 ;  /* 0x00000000132372ca */ /* 0x000fe200000e0000 */
[----:B------:R-:W-:Y:S01]  /*8680*/  UIADD3 UR44, UP1, UR42, 0x1f0, URZ ;  /* 0x000001f02a2c7890 */ /* 0x000fe2000ff3e03f */
[----:B------:R-:W-:Y:S01]  /*8690*/  R2UR UR8, R14 ;  /* 0x000000000e0872ca */ /* 0x000fe200000e0000 */
[----:B------:R-:W-:Y:S01]  /*86a0*/  UIADD3.X UR15, URZ, UR43, URZ, UP0, !UPT ;  /* 0x0000002b3f0f7290 */ /* 0x000fe200087fe43f */
[----:B------:R-:W-:Y:S01]  /*86b0*/  R2UR UR24, R13 ;  /* 0x000000000d1872ca */ /* 0x000fe200000e0000 */
[----:B------:R-:W-:Y:S01]  /*86c0*/  UPRMT UR30, URZ, 0x5410, UR29 ;  /* 0x000054103f1e7896 */ /* 0x000fe2000800001d */
[----:B------:R-:W-:Y:S01]  /*86d0*/  R2UR UR19, R15 ;  /* 0x000000000f1372ca */ /* 0x000fe200000e0000 */
[----:B------:R-:W-:Y:S01]  /*86e0*/  UIADD3 UR26, UR34, 0x40, URZ ;  /* 0x00000040221a7890 */ /* 0x000fe2000fffe03f */
[----:B------:R-:W-:Y:S01]  /*86f0*/  ISETP.GT.AND P1, PT, R4, 0x1, PT ;  /* 0x000000010400780c */ /* 0x000fe20003f24270 */
[----:B------:R-:W-:Y:S01]  /*8700*/  UIADD3.X UR45, URZ, UR43, URZ, UP1, !UPT ;  /* 0x0000002b3f2d7290 */ /* 0x000fe20008ffe43f */
[----:B------:R-:W-:Y:S01]  /*8710*/  VIADD R7, R7, 0x1 ;  /* 0x0000000107077836 */ /* 0x000fe20000000000 */
[----:B------:R-:W-:Y:S01]  /*8720*/  UPRMT UR37, URZ, 0x5410, UR21 ;  /* 0x000054103f257896 */ /* 0x000fe20008000015 */
[----:B------:R-:W-:Y:S01]  /*8730*/  VIADD R21, R21, 0x80 ;  /* 0x0000008015157836 */ /* 0x000fe20000000000 */
[----:B------:R-:W-:Y:S01]  /*8740*/  UMOV UR22, 0x0 ;  /* 0x0000000000167882 */ /* 0x000fe20000000000 */
[----:B------:R-:W-:Y:S01]  /*8750*/  UMOV UR23, 0x10000000 ;  /* 0x1000000000177882 */ /* 0x000fe20000000000 */
[----:B------:R-:W-:Y:S01]  /*8760*/  UIADD3 UR16, UR8, 0x20100, URZ ;  /* 0x0002010008107890 */ /* 0x000fe2000fffe03f */
[----:B------:R-:W-:Y:S01]  /*8770*/  ISETP.NE.AND P0, PT, R7, 0x2, PT ;  /* 0x000000020700780c */ /* 0x000fe20003f05270 */
[----:B------:R-:W-:-:S02]  /*8780*/  UIADD3 UR32, UR24, 0x100, URZ ;  /* 0x0000010018207890 */ /* 0x000fc4000fffe03f */
[----:B------:R-:W-:Y:S01]  /*8790*/  UIADD3 UR24, UR24, 0x8100, URZ ;  /* 0x0000810018187890 */ /* 0x000fe2000fffe03f */
[----:B------:R-:W-:Y:S01]  /*87a0*/  SEL R14, RZ, 0x1, P0 ;  /* 0x00000001ff0e7807 */ /* 0x000fe20000000000 */
[----:B------:R-:W-:Y:S01]  /*87b0*/  UIADD3 UR8, UR8, 0x22100, URZ ;  /* 0x0002210008087890 */ /* 0x000fe2000fffe03f */
[----:B------:R-:W-:Y:S01]  /*87c0*/  SEL R7, R7, RZ, P0 ;  /* 0x000000ff07077207 */ /* 0x000fe20000000000 */
[----:B------:R-:W-:Y:S01]  /*87d0*/  UMOV UR25, UR33 ;  /* 0x0000002100197c82 */ /* 0x000fe20008000000 */
[----:B------:R-:W-:Y:S01]  /*87e0*/  UMOV UR28, UR36 ;  /* 0x00000024001c7c82 */ /* 0x000fe20008000000 */
[----:B------:R-:W-:Y:S01]  /*87f0*/  UMOV UR27, UR35 ;  /* 0x00000023001b7c82 */ /* 0x000fe20008000000 */
[----:B------:R-:W-:Y:S01]  /*8800*/  UMOV UR17, UR33 ;  /* 0x0000002100117c82 */ /* 0x000fe20008000000 */
[----:B------:R-:W-:Y:S01]  /*8810*/  UMOV UR18, UR34 ;  /* 0x0000002200127c82 */ /* 0x000fe20008000000 */
[----:B------:R-:W-:Y:S01]  /*8820*/  UMOV UR20, UR36 ;  /* 0x0000002400147c82 */ /* 0x000fe20008000000 */
[----:B------:R0:W-:Y:S01]  /*8830*/  UTMALDG.3D.MULTICAST [UR32], [UR14], UR30, desc[UR22] ;  /* 0x000016200e0073b4 */ /* 0x0001e2000801181e */
[----:B------:R-:W-:Y:S01]  /*8840*/  UMOV UR9, UR33 ;  /* 0x0000002100097c82 */ /* 0x000fe20008000000 */
[----:B------:R-:W-:Y:S01]  /*8850*/  UMOV UR11, UR19 ;  /* 0x00000013000b7c82 */ /* 0x000fe20008000000 */
[----:B------:R-:W-:Y:S01]  /*8860*/  UMOV UR12, UR36 ;  /* 0x00000024000c7c82 */ /* 0x000fe20008000000 */
[----:B------:R-:W-:Y:S01]  /*8870*/  UMOV UR10, UR26 ;  /* 0x0000001a000a7c82 */ /* 0x000fe20008000000 */
[----:B------:R-:W-:Y:S01]  /*8880*/  LOP3.LUT R5, R5, R14, RZ, 0x3c, !PT ;  /* 0x0000000e05057212 */ /* 0x000fe200078e3cff */
[----:B------:R0:W-:Y:S01]  /*8890*/  UTMALDG.3D.MULTICAST [UR24], [UR14], UR30, desc[UR22] ;  /* 0x000016180e0073b4 */ /* 0x0001e2000801181e */
[----:B------:R0:W-:Y:S01]  /*88a0*/  UTMALDG.3D.MULTICAST [UR16], [UR44], UR37, desc[UR22] ;  /* 0x000016102c0073b4 */ /* 0x0001e20008011825 */
[----:B------:R0:W-:Y:S02]  /*88b0*/  UTMALDG.3D.MULTICAST [UR8], [UR44], UR37, desc[UR22] ;  /* 0x000016082c0073b4 */ /* 0x0001e40008011825 */
[----:B0-----:R-:W-:Y:S05]  /*88c0*/  @P1 BRA `(.L_x_170) ;  /* 0xfffffffc00081947 */ /* 0x001fea000383ffff */
.L_x_167:
[----:B------:R-:W-:Y:S05]  /*88d0*/  BSYNC B1 ;  /* 0x0000000000017941 */ /* 0x000fea0003800000 */
.L_x_166:
[----:B------:R-:W-:Y:S01]  /*88e0*/  LOP3.LUT P1, RZ, R3, 0xff, RZ, 0xc0, !PT ;  /* 0x000000ff03ff7812 */ /* 0x000fe2000782c0ff */
[----:B------:R-:W-:Y:S01]  /*88f0*/  IMAD.IADD R9, R8, 0x1, R9 ;  /* 0x0000000108097824 */ /* 0x000fe200078e0209 */
[----:B------:R-:W-:Y:S01]  /*8900*/  IADD3 R16, P2, R16, UR38, RZ ;  /* 0x0000002610107c10 */ /* 0x000fe2000ff5e0ff */
[----:B------:R-:W-:Y:S01]  /*8910*/  ULDC.64 UR8, c[0x0][0x650] ;  /* 0x0001940000087ab9 */ /* 0x000fe20000000a00 */
[----:B------:R-:W-:Y:S01]  /*8920*/  BSSY B1, `(.L_x_171) ;  /* 0x000006c000017945 */ /* 0x000fe20003800000 */
[----:B------:R-:W-:Y:S01]  /*8930*/  IMAD.MOV.U32 R19, RZ, RZ, -0x1 ;  /* 0xffffffffff137424 */ /* 0x000fe200078e00ff */
[----:B------:R-:W-:Y:S01]  /*8940*/  SHF.R.U32.HI R3, RZ, 0x1, R9 ;  /* 0x00000001ff037819 */ /* 0x000fe20000011609 */
[----:B------:R-:W-:Y:S01]  /*8950*/  IMAD.MOV.U32 R13, RZ, RZ, -0x1 ;  /* 0xffffffffff0d7424 */ /* 0x000fe200078e00ff */
[----:B------:R-:W-:Y:S01]  /*8960*/  ISETP.GT.U32.AND P0, PT, R9, 0x1, PT ;  /* 0x000000010900780c */ /* 0x000fe20003f04070 */
[----:B------:R-:W-:Y:S01]  /*8970*/  IMAD.MOV.U32 R6, RZ, RZ, -0x1 ;  /* 0xffffffffff067424 */ /* 0x000fe200078e00ff */
[----:B------:R-:W-:-:S02]  /*8980*/  LOP3.LUT R3, R3, 0x1, RZ, 0xc0, !PT ;  /* 0x0000000103037812 */ /* 0x000fc400078ec0ff */
[----:B------:R-:W-:Y:S01]  /*8990*/  ISETP.LT.U32.AND P0, PT, R8, 0x2, P0 ;  /* 0x000000020800780c */ /* 0x000fe20000701070 */
[----:B------:R-:W0:Y:S01]  /*89a0*/  @P1 S2R R5, SR_CgaCtaId ;  /* 0x0000000000051919 */ /* 0x000e220000008800 */
[----:B------:R-:W-:Y:S02]  /*89b0*/  @P1 MOV R4, 0x400 ;  /* 0x0000040000041802 */ /* 0x000fe40000000f00 */
[----:B------:R-:W-:Y:S02]  /*89c0*/  IADD3.X R17, R17, UR41, RZ, P2, !PT ;  /* 0x0000002911117c10 */ /* 0x000fe400097fe4ff */
[----:B------:R-:W-:Y:S02]  /*89d0*/  ISETP.GE.U32.AND P2, PT, R16, UR8, PT ;  /* 0x0000000810007c0c */ /* 0x000fe4000bf46070 */
[----:B------:R-:W-:Y:S02]  /*89e0*/  LOP3.LUT R9, R9, 0x1, RZ, 0xc0, !PT ;  /* 0x0000000109097812 */ /* 0x000fe400078ec0ff */
[----:B0-----:R-:W-:-:S04]  /*89f0*/  @P1 LEA R4, R5, R4, 0x18 ;  /* 0x0000000405041211 */ /* 0x001fc800078ec0ff */
[----:B------:R0:W-:Y:S01]  /*8a00*/  @P1 SYNCS.ARRIVE.TRANS64.A1T0 RZ, [R4+URZ+0x38], RZ ;  /* 0x000038ff04ff19a7 */ /* 0x0001e2000810003f */
[----:B------:R-:W-:Y:S02]  /*8a10*/  ISETP.NE.U32.AND P1, PT, R3, 0x1, PT ;  /* 0x000000010300780c */ /* 0x000fe40003f25070 */
[----:B------:R-:W-:Y:S02]  /*8a20*/  SEL R3, RZ, 0x1, !P0 ;  /* 0x00000001ff037807 */ /* 0x000fe40004000000 */
[----:B------:R-:W-:Y:S02]  /*8a30*/  ISETP.GE.U32.AND.EX P0, PT, R17, UR9, PT, P2 ;  /* 0x0000000911007c0c */ /* 0x000fe4000bf06120 */
[----:B------:R-:W-:-:S04]  /*8a40*/  ISETP.GT.U32.AND P1, PT, R8, 0x1, !P1 ;  /* 0x000000010800780c */ /* 0x000fc80004f24070 */
[----:B0-----:R-:W-:-:S04]  /*8a50*/  SEL R4, RZ, 0x1, !P1 ;  /* 0x00000001ff047807 */ /* 0x001fc80004800000 */
[--C-:B------:R-:W-:Y:S02]  /*8a60*/  LOP3.LUT R10, R4, R10, R3.reuse, 0x96, !PT ;  /* 0x0000000a040a7212 */ /* 0x100fe400078e9603 */
[----:B------:R-:W-:Y:S02]  /*8a70*/  PRMT R4, RZ, 0x7610, R4 ;  /* 0x00007610ff047816 */ /* 0x000fe40000000004 */
[----:B------:R-:W-:Y:S01]  /*8a80*/  PRMT R3, RZ, 0x7610, R3 ;  /* 0x00007610ff037816 */ /* 0x000fe20000000003 */
[----:B------:R-:W-:Y:S06]  /*8a90*/  @P0 BRA `(.L_x_172) ;  /* 0x0000000400500947 */ /* 0x000fec0003800000 */
[----:B------:R-:W0:Y:S01]  /*8aa0*/  S2R R15, SR_CTAID.X ;  /* 0x00000000000f7919 */ /* 0x000e220000002500 */
[----:B------:R-:W-:Y:S01]  /*8ab0*/  ULDC.64 UR8, c[0x0][0x628] ;  /* 0x00018a0000087ab9 */ /* 0x000fe20000000a00 */
[----:B------:R-:W1:Y:S01]  /*8ac0*/  LDC R20, c[0x0][0x144] ;  /* 0x00005100ff147b82 */ /* 0x000e620000000800 */
[----:B------:R-:W-:Y:S01]  /*8ad0*/  ISETP.NE.U32.AND P0, PT, RZ, UR8, PT ;  /* 0x00000008ff007c0c */ /* 0x000fe2000bf05070 */
[----:B------:R-:W2:Y:S01]  /*8ae0*/  S2R R13, SR_CTAID.Y ;  /* 0x00000000000d7919 */ /* 0x000ea20000002600 */
[----:B------:R-:W-:Y:S01]  /*8af0*/  ULDC UR10, c[0x0][0x150] ;  /* 0x00005400000a7ab9 */ /* 0x000fe20000000800 */
[----:B------:R-:W-:Y:S01]  /*8b00*/  ULDC UR11, c[0x0][0x630] ;  /* 0x00018c00000b7ab9 */ /* 0x000fe20000000800 */
[----:B------:R-:W-:Y:S01]  /*8b10*/  ISETP.NE.AND.EX P0, PT, RZ, UR9, PT, P0 ;  /* 0x00000009ff007c0c */ /* 0x000fe2000bf05300 */
[----:B------:R-:W-:Y:S01]  /*8b20*/  IMAD.MOV.U32 R4, RZ, RZ, R16 ;  /* 0x000000ffff047224 */ /* 0x000fe200078e0010 */
[----:B0-----:R-:W-:-:S05]  /*8b30*/  I2FP.F32.U32 R5, R15 ;  /* 0x0000000f00057245 */ /* 0x001fca0000201000 */
[----:B------:R-:W-:Y:S01]  /*8b40*/  FMUL R21, R5, UR10 ;  /* 0x0000000a05157c20 */ /* 0x000fe20008400000 */
[----:B------:R-:W-:-:S05]  /*8b50*/  IMAD.MOV.U32 R5, RZ, RZ, R17 ;  /* 0x000000ffff057224 */ /* 0x000fca00078e0011 */
[----:B--2---:R-:W-:Y:S05]  /*8b60*/  @!P0 BRA `(.L_x_173) ;  /* 0x0000000000288947 */ /* 0x004fea0003800000 */
[----:B------:R-:W-:Y:S02]  /*8b70*/  ULDC UR10, c[0x0][0x634] ;  /* 0x00018d00000a7ab9 */ /* 0x000fe40000000800 */
[----:B------:R-:W-:-:S05]  /*8b80*/  IADD3 R5, P0, R16, UR10, RZ ;  /* 0x0000000a10057c10 */ /* 0x000fca000ff1e0ff */
[----:B------:R-:W-:-:S04]  /*8b90*/  IMAD.X R19, RZ, RZ, R17, P0 ;  /* 0x000000ffff137224 */ /* 0x000fc800000e0611 */
[----:B------:R-:W-:-:S04]  /*8ba0*/  IMAD.WIDE.U32 R6, R19, UR8, RZ ;  /* 0x0000000813067c25 */ /* 0x000fc8000f8e00ff */
[----:B------:R-:W-:-:S04]  /*8bb0*/  IMAD.WIDE.U32 R6, P0, R5, UR9, R6 ;  /* 0x0000000905067c25 */ /* 0x000fc8000f800006 */
[----:B------:R-:W-:-:S04]  /*8bc0*/  IMAD.WIDE.U32 R4, R5, UR8, RZ ;  /* 0x0000000805047c25 */ /* 0x000fc8000f8e00ff */
[----:B------:R-:W-:Y:S01]  /*8bd0*/  IMAD.MOV.U32 R4, RZ, RZ, R7 ;  /* 0x000000ffff047224 */ /* 0x000fe200078e0007 */
[----:B------:R-:W-:Y:S01]  /*8be0*/  IADD3 RZ, P1, R5, R6, RZ ;  /* 0x0000000605ff7210 */ /* 0x000fe20007f3e0ff */
[----:B------:R-:W-:-:S04]  /*8bf0*/  IMAD.X R5, RZ, RZ, RZ, P0 ;  /* 0x000000ffff057224 */ /* 0x000fc800000e06ff */
[----:B------:R-:W-:-:S08]  /*8c00*/  IMAD.WIDE.U32.X R4, R19, UR9, R4, P1 ;  /* 0x0000000913047c25 */ /* 0x000fd000088e0404 */
.L_x_173:
[--C-:B------:R-:W-:Y:S01]  /*8c10*/  SHF.R.U64 R14, R4, UR11, R5.reuse ;  /* 0x0000000b040e7c19 */ /* 0x100fe20008001205 */
[----:B------:R-:W0:Y:S01]  /*8c20*/  F2I.U32.TRUNC.NTZ R21, R21 ;  /* 0x0000001500157305 */ /* 0x000e22000020f000 */
[----:B------:R-:W-:Y:S01]  /*8c30*/  SHF.R.U32.HI R4, RZ, UR11, R5 ;  /* 0x0000000bff047c19 */ /* 0x000fe20008011605 */
[----:B------:R-:W-:Y:S01]  /*8c40*/  ULDC.64 UR8, c[0x0][0x620] ;  /* 0x0001880000087ab9 */ /* 0x000fe20000000a00 */
[----:B------:R-:W-:Y:S01]  /*8c50*/  IADD3 R7, P0, RZ, -R14, RZ ;  /* 0x8000000eff077210 */ /* 0x000fe20007f1e0ff */
[----:B------:R-:W-:Y:S01]  /*8c60*/  ULDC.64 UR10, c[0x0][0x640] ;  /* 0x00019000000a7ab9 */ /* 0x000fe20000000a00 */
[----:B------:R-:W2:Y:S03]  /*8c70*/  LDC R22, c[0x0][0x148] ;  /* 0x00005200ff167b82 */ /* 0x000ea60000000800 */
[----:B------:R-:W-:Y:S01]  /*8c80*/  IMAD.X R4, RZ, RZ, ~R4, P0 ;  /* 0x000000ffff047224 */ /* 0x000fe200000e0e04 */
[----:B------:R-:W-:-:S03]  /*8c90*/  ISETP.NE.U32.AND P0, PT, RZ, UR10, PT ;  /* 0x0000000aff007c0c */ /* 0x000fc6000bf05070 */
[----:B------:R-:W-:Y:S01]  /*8ca0*/  IMAD R6, R4, UR8, RZ ;  /* 0x0000000804067c24 */ /* 0x000fe2000f8e02ff */
[----:B------:R-:W-:Y:S01]  /*8cb0*/  ISETP.NE.AND.EX P0, PT, RZ, UR11, PT, P0 ;  /* 0x0000000bff007c0c */ /* 0x000fe2000bf05300 */
[----:B------:R-:W-:Y:S01]  /*8cc0*/  IMAD.WIDE.U32 R4, R7, UR8, R16 ;  /* 0x0000000807047c25 */ /* 0x000fe2000f8e0010 */
[----:B------:R-:W-:-:S03]  /*8cd0*/  ULDC UR8, c[0x0][0x618] ;  /* 0x0001860000087ab9 */ /* 0x000fc60000000800 */
[----:B------:R-:W-:Y:S01]  /*8ce0*/  IMAD R7, R7, UR9, R6 ;  /* 0x0000000907077c24 */ /* 0x000fe2000f8e0206 */
[----:B------:R-:W-:Y:S01]  /*8cf0*/  ULDC UR9, c[0x0][0x154] ;  /* 0x0000550000097ab9 */ /* 0x000fe20000000800 */
[----:B0-----:R-:W-:Y:S02]  /*8d00*/  IMAD.MOV R6, RZ, RZ, -R21 ;  /* 0x000000ffff067224 */ /* 0x001fe400078e0a15 */
[----:B------:R-:W-:Y:S02]  /*8d10*/  IMAD.IADD R5, R5, 0x1, R7 ;  /* 0x0000000105057824 */ /* 0x000fe400078e0207 */
[----:B-1----:R-:W-:Y:S01]  /*8d20*/  IMAD R15, R20, R6, R15 ;  /* 0x00000006140f7224 */ /* 0x002fe200078e020f */
[----:B------:R-:W-:Y:S02]  /*8d30*/  I2FP.F32.U32 R6, R13 ;  /* 0x0000000d00067245 */ /* 0x000fe40000201000 */
[--C-:B------:R-:W-:Y:S02]  /*8d40*/  SHF.R.U64 R19, R4, UR8, R5.reuse ;  /* 0x0000000804137c19 */ /* 0x100fe40008001205 */
[----:B------:R-:W-:Y:S01]  /*8d50*/  SHF.R.U32.HI R4, RZ, UR8, R5 ;  /* 0x00000008ff047c19 */ /* 0x000fe20008011605 */
[----:B------:R-:W-:Y:S01]  /*8d60*/  FMUL R6, R6, UR9 ;  /* 0x0000000906067c20 */ /* 0x000fe20008400000 */
[----:B------:R-:W-:-:S02]  /*8d70*/  ULDC UR8, c[0x0][0x608] ;  /* 0x0001820000087ab9 */ /* 0x000fc40000000800 */
[--C-:B------:R-:W-:Y:S01]  /*8d80*/  SHF.R.U64 R21, R19, UR8, R4.reuse ;  /* 0x0000000813157c19 */ /* 0x100fe20008001204 */
[----:B------:R0:W1:Y:S01]  /*8d90*/  F2I.U32.TRUNC.NTZ R24, R6 ;  /* 0x0000000600187305 */ /* 0x000062000020f000 */
[----:B------:R-:W-:Y:S01]  /*8da0*/  SHF.R.U32.HI R4, RZ, UR8, R4 ;  /* 0x00000008ff047c19 */ /* 0x000fe20008011604 */
[----:B------:R-:W-:-:S03]  /*8db0*/  ULDC UR8, c[0x0][0x658] ;  /* 0x0001960000087ab9 */ /* 0x000fc60000000800 */
[--C-:B------:R-:W-:Y:S02]  /*8dc0*/  SHF.R.U64 R20, R21, UR8, R4.reuse ;  /* 0x0000000815147c19 */ /* 0x100fe40008001204 */
[----:B------:R-:W-:-:S03]  /*8dd0*/  SHF.R.U32.HI R23, RZ, UR8, R4 ;  /* 0x00000008ff177c19 */ /* 0x000fc60008011604 */
[----:B------:R-:W-:Y:S02]  /*8de0*/  IMAD.MOV.U32 R4, RZ, RZ, R20 ;  /* 0x000000ffff047224 */ /* 0x000fe400078e0014 */
[----:B------:R-:W-:Y:S01]  /*8df0*/  IMAD.MOV.U32 R5, RZ, RZ, R23 ;  /* 0x000000ffff057224 */ /* 0x000fe200078e0017 */
[----:B0-----:R-:W-:Y:S06]  /*8e00*/  @!P0 BRA `(.L_x_174) ;  /* 0x0000000000288947 */ /* 0x001fec0003800000 */
        /* <DEDUP_REMOVED lines=10> */
.L_x_174:
[----:B------:R-:W-:Y:S01]  /*8eb0*/  ISETP.NE.AND P0, PT, R2, 0x1, PT ;  /* 0x000000010200780c */ /* 0x000fe20003f05270 */
[----:B------:R-:W-:Y:S01]  /*8ec0*/  ULDC UR8, c[0x0][0x648] ;  /* 0x0001920000087ab9 */ /* 0x000fe20000000800 */
[----:B------:R-:W-:Y:S01]  /*8ed0*/  LOP3.LUT R21, R21, UR13, RZ, 0xc0, !PT ;  /* 0x0000000d15157c12 */ /* 0x000fe2000f8ec0ff */
[----:B-1----:R-:W-:Y:S01]  /*8ee0*/  IMAD.MOV R24, RZ, RZ, -R24 ;  /* 0x000000ffff187224 */ /* 0x002fe200078e0a18 */
[----:B------:R-:W-:Y:S01]  /*8ef0*/  SHF.R.U64 R4, R4, UR8, R5 ;  /* 0x0000000804047c19 */ /* 0x000fe20008001205 */
[----:B------:R-:W-:Y:S01]  /*8f00*/  ULDC UR8, c[0x0][0x638] ;  /* 0x00018e0000087ab9 */ /* 0x000fe20000000800 */
[----:B------:R-:W-:Y:S01]  /*8f10*/  LOP3.LUT R19, R19, UR4, RZ, 0xc0, !PT ;  /* 0x0000000413137c12 */ /* 0x000fe2000f8ec0ff */
[----:B------:R-:W-:Y:S01]  /*8f20*/  ULDC UR9, c[0x0][0x610] ;  /* 0x0001840000097ab9 */ /* 0x000fe20000000800 */
[----:B------:R-:W-:Y:S02]  /*8f30*/  IMAD.MOV.U32 R6, RZ, RZ, R14 ;  /* 0x000000ffff067224 */ /* 0x000fe400078e000e */
[----:B------:R-:W-:-:S02]  /*8f40*/  IMAD.MOV R5, RZ, RZ, -R4 ;  /* 0x000000ffff057224 */ /* 0x000fc400078e0a04 */
[----:B------:R-:W-:Y:S02]  /*8f50*/  IMAD R4, R4, UR5, R21 ;  /* 0x0000000504047c24 */ /* 0x000fe4000f8e0215 */
[----:B--2---:R-:W-:Y:S02]  /*8f60*/  @P0 IMAD R15, R22, R24, R13 ;  /* 0x00000018160f0224 */ /* 0x004fe400078e020d */
[----:B------:R-:W-:Y:S01]  /*8f70*/  IMAD R20, R5, UR8, R20 ;  /* 0x0000000805147c24 */ /* 0x000fe2000f8e0214 */
[----:B------:R-:W-:Y:S01]  /*8f80*/  ULDC UR8, c[0x0][0x600] ;  /* 0x0001800000087ab9 */ /* 0x000fe20000000800 */
[----:B------:R-:W-:Y:S02]  /*8f90*/  IMAD R15, R4, UR9, R15 ;  /* 0x00000009040f7c24 */ /* 0x000fe4000f8e020f */
[----:B------:R-:W-:Y:S02]  /*8fa0*/  IMAD R20, R20, UR8, R19 ;  /* 0x0000000814147c24 */ /* 0x000fe4000f8e0213 */
[----:B------:R-:W-:-:S03]  /*8fb0*/  IMAD.MOV.U32 R4, RZ, RZ, 0x1 ;  /* 0x00000001ff047424 */ /* 0x000fc600078e00ff */
[----:B------:R-:W-:Y:S02]  /*8fc0*/  SEL R13, R20, R15, !P0 ;  /* 0x0000000f140d7207 */ /* 0x000fe40004000000 */
[----:B------:R-:W-:-:S07]  /*8fd0*/  SEL R19, R15, R20, !P0 ;  /* 0x000000140f137207 */ /* 0x000fce0004000000 */
.L_x_172:
[----:B------:R-:W-:Y:S05]  /*8fe0*/  BSYNC B1 ;  /* 0x0000000000017941 */ /* 0x000fea0003800000 */
.L_x_171:
[----:B------:R-:W-:-:S13]  /*8ff0*/  LOP3.LUT P0, RZ, R4, 0xff, RZ, 0xc0, !PT ;  /* 0x000000ff04ff7812 */ /* 0x000fda000780c0ff */
[----:B------:R-:W-:Y:S05]  /*9000*/  @P0 BRA `(.L_x_175) ;  /* 0xfffffff400000947 */ /* 0x000fea000383ffff */
[----:B------:R-:W-:Y:S05]  /*9010*/  BSYNC B0 ;  /* 0x0000000000007941 */ /* 0x000fea0003800000 */
.L_x_164:
[----:B------:R-:W-:-:S03]  /*9020*/  UMOV UR8, 0xffffffff ;  /* 0xffffffff00087882 */ /* 0x000fc60000000000 */
[----:B------:R-:W-:Y:S05]  /*9030*/  BRA.DIV UR8, `(.L_x_176) ;  /* 0x0000000208cc7947 */ /* 0x000fea000b800000 */
[----:B------:R-:W-:-:S13]  /*9040*/  ELECT P6, URZ, PT ;  /* 0x00000000003f782f */ /* 0x000fda00038c0000 */
.L_x_188:
[----:B------:R-:W-:Y:S04]  /*9050*/  BSSY B0, `(.L_x_177) ;  /* 0x0000019000007945 */ /* 0x000fe80003800000 */
[----:B------:R-:W-:Y:S05]  /*9060*/  @!P6 BRA `(.L_x_178) ;  /* 0x00000000005ce947 */ /* 0x000fea0003800000 */
[----:B------:R-:W-:-:S04]  /*9070*/  LOP3.LUT R18, R18, 0x2, RZ, 0xfc, !PT ;  /* 0x0000000212127812 */ /* 0x000fc800078efcff */
[----:B------:R-:W-:-:S13]  /*9080*/  ISETP.NE.AND P0, PT, R18, 0x3, PT ;  /* 0x000000031200780c */ /* 0x000fda0003f05270 */
[----:B------:R-:W-:Y:S05]  /*9090*/  @!P0 BRA `(.L_x_179) ;  /* 0x0000000000048947 */ /* 0x000fea0003800000 */
[----:B------:R-:W-:Y:S01]  /*90a0*/  BPT.TRAP 0x1 ;  /* 0x000000040000795c */ /* 0x000fe20000300000 */
.L_x_179:
[----:B------:R-:W0:Y:S01]  /*90b0*/  S2R R3, SR_CgaCtaId ;  /* 0x0000000000037919 */ /* 0x000e220000008800 */
[----:B------:R-:W-:Y:S02]  /*90c0*/  MOV R0, 0x400 ;  /* 0x0000040000007802 */ /* 0x000fe40000000f00 */
[----:B------:R-:W-:Y:S02]  /*90d0*/  SHF.L.U32 R2, R10, 0x1f, RZ ;  /* 0x0000001f0a027819 */ /* 0x000fe400000006ff */
[----:B0-----:R-:W-:-:S05]  /*90e0*/  LEA R0, R3, R0, 0x18 ;  /* 0x0000000003007211 */ /* 0x001fca00078ec0ff */
[----:B------:R-:W-:-:S04]  /*90f0*/  VIADD R0, R0, 0x10 ;  /* 0x0000001000007836 */ /* 0x000fc80000000000 */
[C---:B------:R-:W-:Y:S02]  /*9100*/  IMAD R5, R9.reuse, 0x8, R0 ;  /* 0x0000000809057824 */ /* 0x040fe400078e0200 */
[----:B------:R-:W-:Y:S02]  /*9110*/  VIADD R9, R9, 0x1 ;  /* 0x0000000109097836 */ /* 0x000fe40000000000 */
[----:B------:R-:W0:Y:S03]  /*9120*/  SYNCS.PHASECHK.TRANS64.TRYWAIT P0, [R5+URZ], R2 ;  /* 0x00000002050075a7 */ /* 0x000e26000800017f */
[----:B------:R-:W-:-:S04]  /*9130*/  ISETP.NE.AND P1, PT, R9, 0x2, PT ;  /* 0x000000020900780c */ /* 0x000fc80003f25270 */
[----:B------:R-:W-:Y:S02]  /*9140*/  SEL R3, RZ, 0x1, P1 ;  /* 0x00000001ff037807 */ /* 0x000fe40000800000 */
[----:B------:R-:W-:Y:S02]  /*9150*/  SEL R9, R9, RZ, P1 ;  /* 0x000000ff09097207 */ /* 0x000fe40000800000 */
[----:B------:R-:W-:Y:S01]  /*9160*/  LOP3.LUT R3, R10, R3, RZ, 0x3c, !PT ;  /* 0x000000030a037212 */ /* 0x000fe200078e3cff */
[----:B0-----:R-:W-:Y:S06]  /*9170*/  @!P0 BRA `(.L_x_180) ;  /* 0x00000000009c8947 */ /* 0x001fec0003800000 */
.L_x_189:
[----:B------:R-:W-:Y:S01]  /*9180*/  IMAD R9, R9, 0x8, R0 ;  /* 0x0000000809097824 */ /* 0x000fe200078e0200 */
[----:B------:R-:W-:-:S07]  /*9190*/  SHF.L.U32 R0, R3, 0x1f, RZ ;  /* 0x0000001f03007819 */ /* 0x000fce00000006ff */
.L_x_181:
[----:B-1----:R1:W2:Y:S02]  /*91a0*/  SYNCS.PHASECHK.TRANS64.TRYWAIT P0, [R9+URZ], R0 ;  /* 0x00000000090075a7 */ /* 0x0022a4000800017f */
[----:B--2---:R-:W-:Y:S05]  /*91b0*/  @!P0 NANOSLEEP.SYNCS 0x989680 ;  /* 0x009896800000895d */ /* 0x004fea0003900000 */
[----:B------:R-:W2:Y:S02]  /*91c0*/  @!P0 SYNCS.PHASECHK.TRANS64 P0, [R9+URZ], R0 ;  /* 0x00000000090085a7 */ /* 0x000ea4000800007f */
[----:B--2---:R-:W-:Y:S05]  /*91d0*/  @!P0 BRA `(.L_x_181) ;  /* 0xfffffffc00f08947 */ /* 0x004fea000383ffff */
.L_x_178:
[----:B------:R-:W-:Y:S05]  /*91e0*/  BSYNC B0 ;  /* 0x0000000000007941 */ /* 0x000fea0003800000 */
.L_x_177:
[----:B------:R-:W-:Y:S05]  /*91f0*/  EXIT ;  /* 0x000000000000794d */ /* 0x000fea0003800000 */
.L_x_21:
[----:B-1----:R1:W2:Y:S02]  /*9200*/  SYNCS.PHASECHK.TRANS64.TRYWAIT P1, [R3+URZ], R0 ;  /* 0x00000000030075a7 */ /* 0x0022a4000802017f */
[----:B--2---:R-:W-:Y:S05]  /*9210*/  @!P1 NANOSLEEP.SYNCS 0x989680 ;  /* 0x009896800000995d */ /* 0x004fea0003900000 */
[----:B------:R-:W2:Y:S02]  /*9220*/  @!P1 SYNCS.PHASECHK.TRANS64 P1, [R3+URZ], R0 ;  /* 0x00000000030095a7 */ /* 0x000ea4000802007f */
[----:B--2---:R-:W-:Y:S05]  /*9230*/  @!P1 BRA `(.L_x_21) ;  /* 0xfffffffc00f09947 */ /* 0x004fea000383ffff */
[----:B------:R-:W-:Y:S05]  /*9240*/  BRA `(.L_x_20) ;  /* 0xffffff8400607947 */ /* 0x000fea000383ffff */
.L_x_26:
[----:B-1----:R1:W2:Y:S02]  /*9250*/  SYNCS.PHASECHK.TRANS64.TRYWAIT P1, [R5+URZ], R4 ;  /* 0x00000004050075a7 */ /* 0x0022a4000802017f */
[----:B--2---:R-:W-:Y:S05]  /*9260*/  @!P1 NANOSLEEP.SYNCS 0x989680 ;  /* 0x009896800000995d */ /* 0x004fea0003900000 */
[----:B------:R-:W2:Y:S02]  /*9270*/  @!P1 SYNCS.PHASECHK.TRANS64 P1, [R5+URZ], R4 ;  /* 0x00000004050095a7 */ /* 0x000ea4000802007f */
[----:B--2---:R-:W-:Y:S05]  /*9280*/  @!P1 BRA `(.L_x_26) ;  /* 0xfffffffc00f09947 */ /* 0x004fea000383ffff */
[----:B------:R-:W-:Y:S05]  /*9290*/  BRA `(.L_x_25) ;  /* 0xffffff8c00707947 */ /* 0x000fea000383ffff */
.L_x_165:
[----:B------:R-:W-:Y:S01]  /*92a0*/  BSSY B1, `(.L_x_182) ;  /* 0x0000006000017945 */ /* 0x000fe20003800000 */
[----:B------:R-:W-:-:S07]  /*92b0*/  IMAD.MOV.U32 R15, RZ, RZ, -0x1 ;  /* 0xffffffffff0f7424 */ /* 0x000fce00078e00ff */
[----:B------:R-:W-:Y:S05]  /*92c0*/  WARPSYNC.COLLECTIVE R15, `(.L_x_183) ;  /* 0x000000000f0c7348 */ /* 0x000fea0003c00000 */
[----:B------:R-:W-:Y:S02]  /*92d0*/  ELECT P6, UR62, PT ;  /* 0x00000000003e782f */ /* 0x000fe400038c0000 */
[----:B------:R-:W-:Y:S01]  /*92e0*/  MOV R14, UR62 ;  /* 0x0000003e000e7c02 */ /* 0x000fe20008000f00 */
[----:B------:R-:W-:Y:S10]  /*92f0*/  ENDCOLLECTIVE ;  /* 0x000000000000791b */ /* 0x000ff40003800000 */
.L_x_183:
[----:B------:R-:W-:Y:S05]  /*9300*/  BSYNC B1 ;  /* 0x0000000000017941 */ /* 0x000fea0003800000 */
.L_x_182:
[----:B------:R-:W-:Y:S05]  /*9310*/  BRA `(.L_x_184) ;  /* 0xfffffff000487947 */ /* 0x000fea000383ffff */
.L_x_168:
[----:B-1----:R1:W2:Y:S02]  /*9320*/  SYNCS.PHASECHK.TRANS64.TRYWAIT P0, [R20+URZ+0x10], R13 ;  /* 0x0000100d140075a7 */ /* 0x0022a4000800017f */
[----:B--2---:R-:W-:Y:S05]  /*9330*/  @!P0 NANOSLEEP.SYNCS 0x989680 ;  /* 0x009896800000895d */ /* 0x004fea0003900000 */
[----:B------:R-:W2:Y:S02]  /*9340*/  @!P0 SYNCS.PHASECHK.TRANS64 P0, [R20+URZ+0x10], R13 ;  /* 0x0000100d140085a7 */ /* 0x000ea4000800007f */
[----:B--2---:R-:W-:Y:S05]  /*9350*/  @!P0 BRA `(.L_x_168) ;  /* 0xfffffffc00f08947 */ /* 0x004fea000383ffff */
[----:B------:R-:W-:Y:S05]  /*9360*/  BRA `(.L_x_185) ;  /* 0xfffffff000847947 */ /* 0x000fea000383ffff */
.L_x_176:
[----:B------:R-:W-:Y:S01]  /*9370*/  BSSY B0, `(.L_x_186) ;  /* 0x0000006000007945 */ /* 0x000fe20003800000 */
[----:B------:R-:W-:-:S07]  /*9380*/  IMAD.MOV.U32 R15, RZ, RZ, -0x1 ;  /* 0xffffffffff0f7424 */ /* 0x000fce00078e00ff */
[----:B------:R-:W-:Y:S05]  /*9390*/  WARPSYNC.COLLECTIVE R15, `(.L_x_187) ;  /* 0x000000000f0c7348 */ /* 0x000fea0003c00000 */
[----:B------:R-:W-:Y:S02]  /*93a0*/  ELECT P6, UR62, PT ;  /* 0x00000000003e782f */ /* 0x000fe400038c0000 */
[----:B------:R-:W-:Y:S01]  /*93b0*/  MOV R14, UR62 ;  /* 0x0000003e000e7c02 */ /* 0x000fe20008000f00 */
[----:B------:R-:W-:Y:S10]  /*93c0*/  ENDCOLLECTIVE ;  /* 0x000000000000791b */ /* 0x000ff40003800000 */
.L_x_187:
[----:B------:R-:W-:Y:S05]  /*93d0*/  BSYNC B0 ;  /* 0x0000000000007941 */ /* 0x000fea0003800000 */
.L_x_186:
[----:B------:R-:W-:Y:S05]  /*93e0*/  BRA `(.L_x_188) ;  /* 0xfffffffc00187947 */ /* 0x000fea000383ffff */
.L_x_180:
[----:B0-----:R0:W1:Y:S02]  /*93f0*/  SYNCS.PHASECHK.TRANS64.TRYWAIT P0, [R5+URZ], R2 ;  /* 0x00000002050075a7 */ /* 0x001064000800017f */
[----:B-1----:R-:W-:Y:S05]  /*9400*/  @!P0 NANOSLEEP.SYNCS 0x989680 ;  /* 0x009896800000895d */ /* 0x002fea0003900000 */
[----:B------:R-:W1:Y:S02]  /*9410*/  @!P0 SYNCS.PHASECHK.TRANS64 P0, [R5+URZ], R2 ;  /* 0x00000002050085a7 */ /* 0x000e64000800007f */
[----:B-1----:R-:W-:Y:S05]  /*9420*/  @!P0 BRA `(.L_x_180) ;  /* 0xfffffffc00f08947 */ /* 0x002fea000383ffff */
[----:B------:R-:W-:Y:S05]  /*9430*/  BRA `(.L_x_189) ;  /* 0xfffffffc00507947 */ /* 0x000fea000383ffff */
.L_x_190:
[----:B------:R-:W-:-:S00]  /*9440*/  BRA `(.L_x_190) ;  /* 0xfffffffc00fc7947 */ /* 0x000fc0000383ffff */
[----:B------:R-:W-:-:S00]  /*9450*/  NOP ;  /* 0x0000000000007918 */ /* 0x000fc00000000000 */
        /* <DEDUP_REMOVED lines=10> */
.L_x_191:


//--------------------- .nv.global.init           --------------------------
	.section	.nv.global.init,"aw",@progbits
.nv.global.init:
	.type		$str$22,@object
	.size		$str$22,($str$23 - $str$22)
$str$22:
        /*0000*/ 	.byte	0x6b, 0x5f, 0x74, 0x69, 0x6c, 0x65, 0x5f, 0x63, 0x6f, 0x75, 0x6e, 0x74, 0x20, 0x3e, 0x3d, 0x20
        /*0010*/ 	.byte	0x31, 0x00
	.type		$str$23,@object
	.size		$str$23,(__unnamed_1 - $str$23)
$str$23:
        /*0012*/ 	.byte	0x2f, 0x74, 0x6d, 0x70, 0x2f, 0x63, 0x75, 0x74, 0x6c, 0x61, 0x73, 0x73, 0x5f, 0x73, 0x77, 0x65
        /*0022*/ 	.byte	0x65, 0x70, 0x5f, 0x73, 0x72, 0x63, 0x2f, 0x69, 0x6e, 0x63, 0x6c, 0x75, 0x64, 0x65, 0x2f, 0x63
        /*0032*/ 	.byte	0x75, 0x74, 0x6c, 0x61, 0x73, 0x73, 0x2f, 0x67, 0x65, 0x6d, 0x6d, 0x2f, 0x63, 0x6f, 0x6c, 0x6c
        /*0042*/ 	.byte	0x65, 0x63, 0x74, 0x69, 0x76, 0x65, 0x2f, 0x73, 0x6d, 0x39, 0x30, 0x5f, 0x6d, 0x6d, 0x61, 0x5f
        /*0052*/ 	.byte	0x74, 0x6d, 0x61, 0x5f, 0x67, 0x6d, 0x6d, 0x61, 0x5f, 0x73, 0x73, 0x5f, 0x77, 0x61, 0x72, 0x70
        /*0062*/ 	.byte	0x73, 0x70, 0x65, 0x63, 0x69, 0x61, 0x6c, 0x69, 0x7a, 0x65, 0x64, 0x2e, 0x68, 0x70, 0x70, 0x00
	.type		__unnamed_1,@object
	.size		__unnamed_1,(.L_0 - __unnamed_1)
__unnamed_1:
        /*0072*/ 	.byte	0x76, 0x6f, 0x69, 0x64, 0x20, 0x63, 0x75, 0x74, 0x6c, 0x61, 0x73, 0x73, 0x3a, 0x3a, 0x67, 0x65
        /* <DEDUP_REMOVED lines=181> */
        /*0bd2*/ 	.byte	0x65, 0x6e, 0x74, 0x69, 0x74, 0x79, 0x5d, 0x00
.L_0:


//--------------------- .nv.shared._ZN7cutlass13device_kernelINS_4gemm6kernel13GemmUniversalIN4cute5tupleIJiiiiEEENS1_10collective13CollectiveMmaINS1_34MainloopSm90TmaGmmaWarpSpecializedILi2ENS5_IJNS4_1CILi4EEENSA_ILi2EEENSA_ILi1EEEEEENS1_35KernelTmaWarpSpecializedCooperativeEEENS5_IJNSA_ILi256EEENSA_ILi64EEENSA_ILi128EEEEEENS_10bfloat16_tENS5_IJlSD_lEEESL_SM_NS4_8TiledMMAINS4_8MMA_AtomIJNS4_4SM904GMMA27MMA_64x64x16_F32BF16BF16_SSILNSQ_5MajorE0ELSS_0ELNSQ_7ScaleInE1ELST_1EEEEEENS4_6LayoutINS5_IJSC_SD_SD_EEENS5_IJSD_NSA_ILi0EEESY_EEEEENS5_IJNS4_10UnderscoreES11_S11_EEEEENS4_23SM90_TMA_LOAD_MULTICASTENS4_14ComposedLayoutINS4_7SwizzleILi3ELi4ELi3EEENS4_18smem_ptr_flag_bitsILi16EEENSW_INS5_IJNSA_ILi8EEESI_EEENS5_IJSI_SD_EEEEEEEvNS4_8identityES14_S1E_vS1F_EENS_8epilogue10collective6detail29Sm90TmaWarpSpecializedAdapterINS1I_15DefaultEpilogueISL_SM_SM_NS1H_6thread17LinearCombinationISL_Li1EffLNS1M_9ScaleType4KindE0ELNS_15FloatRoundStyleE2ESL_EENS1_15EpilogueDefaultEEEEEvvEEEEvNT_6ParamsE --------------------------
	.section	.nv.shared._ZN7cutlass13device_kernelINS_4gemm6kernel13GemmUniversalIN4cute5tupleIJiiiiEEENS1_10collective13CollectiveMmaINS1_34MainloopSm90TmaGmmaWarpSpecializedILi2ENS5_IJNS4_1CILi4EEENSA_ILi2EEENSA_ILi1EEEEEENS1_35KernelTmaWarpSpecializedCooperativeEEENS5_IJNSA_ILi256EEENSA_ILi64EEENSA_ILi128EEEEEENS_10bfloat16_tENS5_IJlSD_lEEESL_SM_NS4_8TiledMMAINS4_8MMA_AtomIJNS4_4SM904GMMA27MMA_64x64x16_F32BF16BF16_SSILNSQ_5MajorE0ELSS_0ELNSQ_7ScaleInE1ELST_1EEEEEENS4_6LayoutINS5_IJSC_SD_SD_EEENS5_IJSD_NSA_ILi0EEESY_EEEEENS5_IJNS4_10UnderscoreES11_S11_EEEEENS4_23SM90_TMA_LOAD_MULTICASTENS4_14ComposedLayoutINS4_7SwizzleILi3ELi4ELi3EEENS4_18smem_ptr_flag_bitsILi16EEENSW_INS5_IJNSA_ILi8EEESI_EEENS5_IJSI_SD_EEEEEEEvNS4_8identityES14_S1E_vS1F_EENS_8epilogue10collective6detail29Sm90TmaWarpSpecializedAdapterINS1I_15DefaultEpilogueISL_SM_SM_NS1H_6thread17LinearCombinationISL_Li1EffLNS1M_9ScaleType4KindE0ELNS_15FloatRoundStyleE2ESL_EENS1_15EpilogueDefaultEEEEEvvEEEEvNT_6ParamsE,"aw",@nobits
	.sectionflags	@""
	.align	16
	.zero		1024


//--------------------- .nv.shared.reserved.0     --------------------------
	.section	.nv.shared.reserved.0,"aw",@nobits
	.weak		__nv_reservedSMEM_offset_0_alias
	.size		__nv_reservedSMEM_offset_0_alias, 0, 0
	.other		__nv_reservedSMEM_offset_0_alias,@"STO_CUDA_RESERVED_SHARED STV_DEFAULT"
__nv_reservedSMEM_offset_0_alias:
	.zero		0


//--------------------- .nv.global                --------------------------
	.section	.nv.global,"aw",@nobits
.nv.global:
	.type		_ZN40_INTERNAL_3f19ccb6_4_k_cu_07fec38c_220714cute1_E,@object
	.size		_ZN40_INTERNAL_3f19ccb6_4_k_cu_07fec38c_220714cute1_E,(_ZN40_INTERNAL_3f19ccb6_4_k_cu_07fec38c_220714cuda3std3__45__cpo6cbeginE - _ZN40_INTERNAL_3f19ccb6_4_k_cu_07fec38c_220714cute1_E)
_ZN40_INTERNAL_3f19ccb6_4_k_cu_07fec38c_220714cute1_E:
	.zero		1
	.type		_ZN40_INTERNAL_3f19ccb6_4_k_cu_07fec38c_220714cuda3std3__45__cpo6cbeginE,@object
	.size		_ZN40_INTERNAL_3f19ccb6_4_k_cu_07fec38c_220714cuda3std3__45__cpo6cbeginE,(_ZN40_INTERNAL_3f19ccb6_4_k_cu_07fec38c_220714cuda3std3__48in_placeE - _ZN40_INTERNAL_3f19ccb6_4_k_cu_07fec38c_220714cuda3std3__45__cpo6cbeginE)
_ZN40_INTERNAL_3f19ccb6_4_k_cu_07fec38c_220714cuda3std3__45__cpo6cbeginE:
	.zero		1
	.type		_ZN40_INTERNAL_3f19ccb6_4_k_cu_07fec38c_220714cuda3std3__48in_placeE,@object
	.size		_ZN40_INTERNAL_3f19ccb6_4_k_cu_07fec38c_220714cuda3std3__48in_placeE,(_ZN40_INTERNAL_3f19ccb6_4_k_cu_07fec38c_220714cuda3std6ranges3__45__cpo9iter_moveE - _ZN40_INTERNAL_3f19ccb6_4_k_cu_07fec38c_220714cuda3std3__48in_placeE)
_ZN40_INTERNAL_3f19ccb6_4_k_cu_07fec38c_220714cuda3std3__48in_placeE:
	.zero		1
	.type		_ZN40_INTERNAL_3f19ccb6_4_k_cu_07fec38c_220714cuda3std6ranges3__45__cpo9iter_moveE,@object
	.size		_ZN40_INTERNAL_3f19ccb6_4_k_cu_07fec38c_220714cuda3std6ranges3__45__cpo9iter_moveE,(_ZN40_INTERNAL_3f19ccb6_4_k_cu_07fec38c_220714cuda3std3__45__cpo5beginE - _ZN40_INTERNAL_3f19ccb6_4_k_cu_07fec38c_220714cuda3std6ranges3__45__cpo9iter_moveE)
_ZN40_INTERNAL_3f19ccb6_4_k_cu_07fec38c_220714cuda3std6ranges3__45__cpo9iter_moveE:
	.zero		1
	.type		_ZN40_INTERNAL_3f19ccb6_4_k_cu_07fec38c_220714cuda3std3__45__cpo5beginE,@object
	.size		_ZN40_INTERNAL_3f19ccb6_4_k_cu_07fec38c_220714cuda3std3__45__cpo5beginE,(_ZN40_INTERNAL_3f19ccb6_4_k_cu_07fec38c_220714cuda3std3__442_GLOBAL__N__3f19ccb6_4_k_cu_07fec38c_220716ignoreE - _ZN40_INTERNAL_3f19ccb6_4_k_cu_07fec38c_220714cuda3std3__45__cpo5beginE)
_ZN40_INTERNAL_3f19ccb6_4_k_cu_07fec38c_220714cuda3std3__45__cpo5beginE:
	.zero		1
	.type		_ZN40_INTERNAL_3f19ccb6_4_k_cu_07fec38c_220714cuda3std3__442_GLOBAL__N__3f19ccb6_4_k_cu_07fec38c_220716ignoreE,@object
	.size		_ZN40_INTERNAL_3f19ccb6_4_k_cu_07fec38c_220714cuda3std3__442_GLOBAL__N__3f19ccb6_4_k_cu_07fec38c_220716ignoreE,(_ZN40_INTERNAL_3f19ccb6_4_k_cu_07fec38c_220714cute7productE - _ZN40_INTERNAL_3f19ccb6_4_k_cu_07fec38c_220714cuda3std3__442_GLOBAL__N__3f19ccb6_4_k_cu_07fec38c_220716ignoreE)
_ZN40_INTERNAL_3f19ccb6_4_k_cu_07fec38c_220714cuda3std3__442_GLOBAL__N__3f19ccb6_4_k_cu_07fec38c_220716ignoreE:
	.zero		1
	.type		_ZN40_INTERNAL_3f19ccb6_4_k_cu_07fec38c_220714cute7productE,@object
	.size		_ZN40_INTERNAL_3f19ccb6_4_k_cu_07fec38c_220714cute7productE,(_ZN40_INTERNAL_3f19ccb6_4_k_cu_07fec38c_220714cuda3std3__45__cpo3endE - _ZN40_INTERNAL_3f19ccb6_4_k_cu_07fec38c_220714cute7productE)
_ZN40_INTERNAL_3f19ccb6_4_k_cu_07fec38c_220714cute7productE:
	.zero		1
	.type		_ZN40_INTERNAL_3f19ccb6_4_k_cu_07fec38c_220714cuda3std3__45__cpo3endE,@object
	.size		_ZN40_INTERNAL_3f19ccb6_4_k_cu_07fec38c_220714cuda3std3__45__cpo3endE,(_ZN40_INTERNAL_3f19ccb6_4_k_cu_07fec38c_220714cuda3std3__419piecewise_constructE - _ZN40_INTERNAL_3f19ccb6_4_k_cu_07fec38c_220714cuda3std3__45__cpo3endE)
_ZN40_INTERNAL_3f19ccb6_4_k_cu_07fec38c_220714cuda3std3__45__cpo3endE:
	.zero		1
	.type		_ZN40_INTERNAL_3f19ccb6_4_k_cu_07fec38c_220714cuda3std3__419piecewise_constructE,@object
	.size		_ZN40_INTERNAL_3f19ccb6_4_k_cu_07fec38c_220714cuda3std3__419piecewise_constructE,(_ZN40_INTERNAL_3f19ccb6_4_k_cu_07fec38c_220714cuda3std3__45__cpo4cendE - _ZN40_INTERNAL_3f19ccb6_4_k_cu_07fec38c_220714cuda3std3__419piecewise_constructE)
_ZN40_INTERNAL_3f19ccb6_4_k_cu_07fec38c_220714cuda3std3__419piecewise_constructE:
	.zero		1
	.type		_ZN40_INTERNAL_3f19ccb6_4_k_cu_07fec38c_220714cuda3std3__45__cpo4cendE,@object
	.size		_ZN40_INTERNAL_3f19ccb6_4_k_cu_07fec38c_220714cuda3std3__45__cpo4cendE,(_ZN40_INTERNAL_3f19ccb6_4_k_cu_07fec38c_220714cuda3std6ranges3__45__cpo4swapE - _ZN40_INTERNAL_3f19ccb6_4_k_cu_07fec38c_220714cuda3std3__45__cpo4cendE)
_ZN40_INTERNAL_3f19ccb6_4_k_cu_07fec38c_220714cuda3std3__45__cpo4cendE:
	.zero		1
	.type		_ZN40_INTERNAL_3f19ccb6_4_k_cu_07fec38c_220714cuda3std6ranges3__45__cpo4swapE,@object
	.size		_ZN40_INTERNAL_3f19ccb6_4_k_cu_07fec38c_220714cuda3std6ranges3__45__cpo4swapE,(.L_8 - _ZN40_INTERNAL_3f19ccb6_4_k_cu_07fec38c_220714cuda3std6ranges3__45__cpo4swapE)
_ZN40_INTERNAL_3f19ccb6_4_k_cu_07fec38c_220714cuda3std6ranges3__45__cpo4swapE:
	.zero		1
.L_8:


//--------------------- .nv.constant0._ZN7cutlass13device_kernelINS_4gemm6kernel13GemmUniversalIN4cute5tupleIJiiiiEEENS1_10collective13CollectiveMmaINS1_34MainloopSm90TmaGmmaWarpSpecializedILi2ENS5_IJNS4_1CILi4EEENSA_ILi2EEENSA_ILi1EEEEEENS1_35KernelTmaWarpSpecializedCooperativeEEENS5_IJNSA_ILi256EEENSA_ILi64EEENSA_ILi128EEEEEENS_10bfloat16_tENS5_IJlSD_lEEESL_SM_NS4_8TiledMMAINS4_8MMA_AtomIJNS4_4SM904GMMA27MMA_64x64x16_F32BF16BF16_SSILNSQ_5MajorE0ELSS_0ELNSQ_7ScaleInE1ELST_1EEEEEENS4_6LayoutINS5_IJSC_SD_SD_EEENS5_IJSD_NSA_ILi0EEESY_EEEEENS5_IJNS4_10UnderscoreES11_S11_EEEEENS4_23SM90_TMA_LOAD_MULTICASTENS4_14ComposedLayoutINS4_7SwizzleILi3ELi4ELi3EEENS4_18smem_ptr_flag_bitsILi16EEENSW_INS5_IJNSA_ILi8EEESI_EEENS5_IJSI_SD_EEEEEEEvNS4_8identityES14_S1E_vS1F_EENS_8epilogue10collective6detail29Sm90TmaWarpSpecializedAdapterINS1I_15DefaultEpilogueISL_SM_SM_NS1H_6thread17LinearCombinationISL_Li1EffLNS1M_9ScaleType4KindE0ELNS_15FloatRoundStyleE2ESL_EENS1_15EpilogueDefaultEEEEEvvEEEEvNT_6ParamsE --------------------------
	.section	.nv.constant0._ZN7cutlass13device_kernelINS_4gemm6kernel13GemmUniversalIN4cute5tupleIJiiiiEEENS1_10collective13CollectiveMmaINS1_34MainloopSm90TmaGmmaWarpSpecializedILi2ENS5_IJNS4_1CILi4EEENSA_ILi2EEENSA_ILi1EEEEEENS1_35KernelTmaWarpSpecializedCooperativeEEENS5_IJNSA_ILi256EEENSA_ILi64EEENSA_ILi128EEEEEENS_10bfloat16_tENS5_IJlSD_lEEESL_SM_NS4_8TiledMMAINS4_8MMA_AtomIJNS4_4SM904GMMA27MMA_64x64x16_F32BF16BF16_SSILNSQ_5MajorE0ELSS_0ELNSQ_7ScaleInE1ELST_1EEEEEENS4_6LayoutINS5_IJSC_SD_SD_EEENS5_IJSD_NSA_ILi0EEESY_EEEEENS5_IJNS4_10UnderscoreES11_S11_EEEEENS4_23SM90_TMA_LOAD_MULTICASTENS4_14ComposedLayoutINS4_7SwizzleILi3ELi4ELi3EEENS4_18smem_ptr_flag_bitsILi16EEENSW_INS5_IJNSA_ILi8EEESI_EEENS5_IJSI_SD_EEEEEEEvNS4_8identityES14_S1E_vS1F_EENS_8epilogue10collective6detail29Sm90TmaWarpSpecializedAdapterINS1I_15DefaultEpilogueISL_SM_SM_NS1H_6thread17LinearCombinationISL_Li1EffLNS1M_9ScaleType4KindE0ELNS_15FloatRoundStyleE2ESL_EENS1_15EpilogueDefaultEEEEEvvEEEEvNT_6ParamsE,"a",@progbits
	.sectionflags	@""
	.align	4
.nv.constant0._ZN7cutlass13device_kernelINS_4gemm6kernel13GemmUniversalIN4cute5tupleIJiiiiEEENS1_10collective13CollectiveMmaINS1_34MainloopSm90TmaGmmaWarpSpecializedILi2ENS5_IJNS4_1CILi4EEENSA_ILi2EEENSA_ILi1EEEEEENS1_35KernelTmaWarpSpecializedCooperativeEEENS5_IJNSA_ILi256EEENSA_ILi64EEENSA_ILi128EEEEEENS_10bfloat16_tENS5_IJlSD_lEEESL_SM_NS4_8TiledMMAINS4_8MMA_AtomIJNS4_4SM904GMMA27MMA_64x64x16_F32BF16BF16_SSILNSQ_5MajorE0ELSS_0ELNSQ_7ScaleInE1ELST_1EEEEEENS4_6LayoutINS5_IJSC_SD_SD_EEENS5_IJSD_NSA_ILi0EEESY_EEEEENS5_IJNS4_10UnderscoreES11_S11_EEEEENS4_23SM90_TMA_LOAD_MULTICASTENS4_14ComposedLayoutINS4_7SwizzleILi3ELi4ELi3EEENS4_18smem_ptr_flag_bitsILi16EEENSW_INS5_IJNSA_ILi8EEESI_EEENS5_IJSI_SD_EEEEEEEvNS4_8identityES14_S1E_vS1F_EENS_8epilogue10collective6detail29Sm90TmaWarpSpecializedAdapterINS1I_15DefaultEpilogueISL_SM_SM_NS1H_6thread17LinearCombinationISL_Li1EffLNS1M_9ScaleType4KindE0ELNS_15FloatRoundStyleE2ESL_EENS1_15EpilogueDefaultEEEEEvvEEEEvNT_6ParamsE:
	.zero		1664


//--------------------- SYMBOLS --------------------------

	.type		.nv.reservedSmem.offset0,@object
	.size		.nv.reservedSmem.offset0,0x4
	.type		__assertfail,@function
